//
// Generated by NVIDIA NVVM Compiler
//
// Compiler Build ID: CL-36424714
// Cuda compilation tools, release 13.0, V13.0.88
// Based on NVVM 20.0.0
//

.version 9.0
.target sm_100
.address_size 64

	// .globl	_Z18non_coalesced_loadPfS_i

.visible .entry _Z18non_coalesced_loadPfS_i(
	.param .u64 .ptr .align 1 _Z18non_coalesced_loadPfS_i_param_0,
	.param .u64 .ptr .align 1 _Z18non_coalesced_loadPfS_i_param_1,
	.param .u32 _Z18non_coalesced_loadPfS_i_param_2
)
{
	.reg .pred 	%p<10>;
	.reg .b32 	%r<63>;
	.reg .b32 	%f<30>;
	.reg .b64 	%rd<92>;

	ld.param.u64 	%rd3, [_Z18non_coalesced_loadPfS_i_param_0];
	ld.param.u64 	%rd4, [_Z18non_coalesced_loadPfS_i_param_1];
	ld.param.u32 	%r23, [_Z18non_coalesced_loadPfS_i_param_2];
	cvta.to.global.u64 	%rd1, %rd3;
	cvta.to.global.u64 	%rd2, %rd4;
	setp.eq.s32 	%p1, %r23, 0;
	@%p1 bra 	$L__BB0_13;
	mov.u32 	%r25, %ctaid.x;
	mov.u32 	%r26, %ntid.x;
	mov.u32 	%r27, %tid.x;
	mad.lo.s32 	%r28, %r25, %r26, %r27;
	mul.lo.s32 	%r1, %r28, %r23;
	and.b32  	%r2, %r23, 15;
	setp.lt.u32 	%p2, %r23, 16;
	mov.b32 	%r59, 0;
	@%p2 bra 	$L__BB0_4;
	and.b32  	%r59, %r23, -16;
	neg.s32 	%r57, %r59;
	add.s32 	%r56, %r1, 7;
$L__BB0_3:
	.pragma "nounroll";
	add.s32 	%r29, %r56, -7;
	mul.wide.u32 	%rd5, %r29, 4;
	add.s64 	%rd6, %rd2, %rd5;
	ld.global.f32 	%f1, [%rd6];
	add.s64 	%rd7, %rd1, %rd5;
	st.global.f32 	[%rd7], %f1;
	add.s32 	%r30, %r56, -6;
	mul.wide.u32 	%rd8, %r30, 4;
	add.s64 	%rd9, %rd2, %rd8;
	ld.global.f32 	%f2, [%rd9];
	add.s64 	%rd10, %rd1, %rd8;
	st.global.f32 	[%rd10], %f2;
	add.s32 	%r31, %r56, -5;
	mul.wide.u32 	%rd11, %r31, 4;
	add.s64 	%rd12, %rd2, %rd11;
	ld.global.f32 	%f3, [%rd12];
	add.s64 	%rd13, %rd1, %rd11;
	st.global.f32 	[%rd13], %f3;
	add.s32 	%r32, %r56, -4;
	mul.wide.u32 	%rd14, %r32, 4;
	add.s64 	%rd15, %rd2, %rd14;
	ld.global.f32 	%f4, [%rd15];
	add.s64 	%rd16, %rd1, %rd14;
	st.global.f32 	[%rd16], %f4;
	add.s32 	%r33, %r56, -3;
	mul.wide.u32 	%rd17, %r33, 4;
	add.s64 	%rd18, %rd2, %rd17;
	ld.global.f32 	%f5, [%rd18];
	add.s64 	%rd19, %rd1, %rd17;
	st.global.f32 	[%rd19], %f5;
	add.s32 	%r34, %r56, -2;
	mul.wide.u32 	%rd20, %r34, 4;
	add.s64 	%rd21, %rd2, %rd20;
	ld.global.f32 	%f6, [%rd21];
	add.s64 	%rd22, %rd1, %rd20;
	st.global.f32 	[%rd22], %f6;
	add.s32 	%r35, %r56, -1;
	mul.wide.u32 	%rd23, %r35, 4;
	add.s64 	%rd24, %rd2, %rd23;
	ld.global.f32 	%f7, [%rd24];
	add.s64 	%rd25, %rd1, %rd23;
	st.global.f32 	[%rd25], %f7;
	add.s32 	%r36, %r56, 8;
	mul.wide.u32 	%rd26, %r56, 4;
	add.s64 	%rd27, %rd2, %rd26;
	ld.global.f32 	%f8, [%rd27];
	add.s64 	%rd28, %rd1, %rd26;
	st.global.f32 	[%rd28], %f8;
	add.s32 	%r37, %r56, 1;
	mul.wide.u32 	%rd29, %r37, 4;
	add.s64 	%rd30, %rd2, %rd29;
	ld.global.f32 	%f9, [%rd30];
	add.s64 	%rd31, %rd1, %rd29;
	st.global.f32 	[%rd31], %f9;
	add.s32 	%r38, %r56, 2;
	mul.wide.u32 	%rd32, %r38, 4;
	add.s64 	%rd33, %rd2, %rd32;
	ld.global.f32 	%f10, [%rd33];
	add.s64 	%rd34, %rd1, %rd32;
	st.global.f32 	[%rd34], %f10;
	add.s32 	%r39, %r56, 3;
	mul.wide.u32 	%rd35, %r39, 4;
	add.s64 	%rd36, %rd2, %rd35;
	ld.global.f32 	%f11, [%rd36];
	add.s64 	%rd37, %rd1, %rd35;
	st.global.f32 	[%rd37], %f11;
	add.s32 	%r40, %r56, 4;
	mul.wide.u32 	%rd38, %r40, 4;
	add.s64 	%rd39, %rd2, %rd38;
	ld.global.f32 	%f12, [%rd39];
	add.s64 	%rd40, %rd1, %rd38;
	st.global.f32 	[%rd40], %f12;
	add.s32 	%r41, %r56, 5;
	mul.wide.u32 	%rd41, %r41, 4;
	add.s64 	%rd42, %rd2, %rd41;
	ld.global.f32 	%f13, [%rd42];
	add.s64 	%rd43, %rd1, %rd41;
	st.global.f32 	[%rd43], %f13;
	add.s32 	%r42, %r56, 6;
	mul.wide.u32 	%rd44, %r42, 4;
	add.s64 	%rd45, %rd2, %rd44;
	ld.global.f32 	%f14, [%rd45];
	add.s64 	%rd46, %rd1, %rd44;
	st.global.f32 	[%rd46], %f14;
	add.s32 	%r43, %r56, 7;
	mul.wide.u32 	%rd47, %r43, 4;
	add.s64 	%rd48, %rd2, %rd47;
	ld.global.f32 	%f15, [%rd48];
	add.s64 	%rd49, %rd1, %rd47;
	st.global.f32 	[%rd49], %f15;
	mul.wide.u32 	%rd50, %r36, 4;
	add.s64 	%rd51, %rd2, %rd50;
	ld.global.f32 	%f16, [%rd51];
	add.s64 	%rd52, %rd1, %rd50;
	st.global.f32 	[%rd52], %f16;
	add.s32 	%r57, %r57, 16;
	add.s32 	%r56, %r56, 16;
	setp.ne.s32 	%p3, %r57, 0;
	@%p3 bra 	$L__BB0_3;
$L__BB0_4:
	setp.eq.s32 	%p4, %r2, 0;
	@%p4 bra 	$L__BB0_13;
	and.b32  	%r11, %r23, 7;
	setp.lt.u32 	%p5, %r2, 8;
	@%p5 bra 	$L__BB0_7;
	add.s32 	%r44, %r59, %r1;
	mul.wide.u32 	%rd53, %r44, 4;
	add.s64 	%rd54, %rd2, %rd53;
	ld.global.f32 	%f17, [%rd54];
	add.s64 	%rd55, %rd1, %rd53;
	st.global.f32 	[%rd55], %f17;
	add.s32 	%r45, %r44, 1;
	mul.wide.u32 	%rd56, %r45, 4;
	add.s64 	%rd57, %rd2, %rd56;
	ld.global.f32 	%f18, [%rd57];
	add.s64 	%rd58, %rd1, %rd56;
	st.global.f32 	[%rd58], %f18;
	add.s32 	%r46, %r44, 2;
	mul.wide.u32 	%rd59, %r46, 4;
	add.s64 	%rd60, %rd2, %rd59;
	ld.global.f32 	%f19, [%rd60];
	add.s64 	%rd61, %rd1, %rd59;
	st.global.f32 	[%rd61], %f19;
	add.s32 	%r47, %r44, 3;
	mul.wide.u32 	%rd62, %r47, 4;
	add.s64 	%rd63, %rd2, %rd62;
	ld.global.f32 	%f20, [%rd63];
	add.s64 	%rd64, %rd1, %rd62;
	st.global.f32 	[%rd64], %f20;
	add.s32 	%r48, %r44, 4;
	mul.wide.u32 	%rd65, %r48, 4;
	add.s64 	%rd66, %rd2, %rd65;
	ld.global.f32 	%f21, [%rd66];
	add.s64 	%rd67, %rd1, %rd65;
	st.global.f32 	[%rd67], %f21;
	add.s32 	%r49, %r44, 5;
	mul.wide.u32 	%rd68, %r49, 4;
	add.s64 	%rd69, %rd2, %rd68;
	ld.global.f32 	%f22, [%rd69];
	add.s64 	%rd70, %rd1, %rd68;
	st.global.f32 	[%rd70], %f22;
	add.s32 	%r50, %r44, 6;
	mul.wide.u32 	%rd71, %r50, 4;
	add.s64 	%rd72, %rd2, %rd71;
	ld.global.f32 	%f23, [%rd72];
	add.s64 	%rd73, %rd1, %rd71;
	st.global.f32 	[%rd73], %f23;
	add.s32 	%r51, %r44, 7;
	mul.wide.u32 	%rd74, %r51, 4;
	add.s64 	%rd75, %rd2, %rd74;
	ld.global.f32 	%f24, [%rd75];
	add.s64 	%rd76, %rd1, %rd74;
	st.global.f32 	[%rd76], %f24;
	add.s32 	%r59, %r59, 8;
$L__BB0_7:
	setp.eq.s32 	%p6, %r11, 0;
	@%p6 bra 	$L__BB0_13;
	and.b32  	%r14, %r23, 3;
	setp.lt.u32 	%p7, %r11, 4;
	@%p7 bra 	$L__BB0_10;
	add.s32 	%r52, %r59, %r1;
	mul.wide.u32 	%rd77, %r52, 4;
	add.s64 	%rd78, %rd2, %rd77;
	ld.global.f32 	%f25, [%rd78];
	add.s64 	%rd79, %rd1, %rd77;
	st.global.f32 	[%rd79], %f25;
	add.s32 	%r53, %r52, 1;
	mul.wide.u32 	%rd80, %r53, 4;
	add.s64 	%rd81, %rd2, %rd80;
	ld.global.f32 	%f26, [%rd81];
	add.s64 	%rd82, %rd1, %rd80;
	st.global.f32 	[%rd82], %f26;
	add.s32 	%r54, %r52, 2;
	mul.wide.u32 	%rd83, %r54, 4;
	add.s64 	%rd84, %rd2, %rd83;
	ld.global.f32 	%f27, [%rd84];
	add.s64 	%rd85, %rd1, %rd83;
	st.global.f32 	[%rd85], %f27;
	add.s32 	%r55, %r52, 3;
	mul.wide.u32 	%rd86, %r55, 4;
	add.s64 	%rd87, %rd2, %rd86;
	ld.global.f32 	%f28, [%rd87];
	add.s64 	%rd88, %rd1, %rd86;
	st.global.f32 	[%rd88], %f28;
	add.s32 	%r59, %r59, 4;
$L__BB0_10:
	setp.eq.s32 	%p8, %r14, 0;
	@%p8 bra 	$L__BB0_13;
	add.s32 	%r62, %r59, %r1;
	neg.s32 	%r61, %r14;
$L__BB0_12:
	.pragma "nounroll";
	mul.wide.u32 	%rd89, %r62, 4;
	add.s64 	%rd90, %rd2, %rd89;
	ld.global.f32 	%f29, [%rd90];
	add.s64 	%rd91, %rd1, %rd89;
	st.global.f32 	[%rd91], %f29;
	add.s32 	%r62, %r62, 1;
	add.s32 	%r61, %r61, 1;
	setp.ne.s32 	%p9, %r61, 0;
	@%p9 bra 	$L__BB0_12;
$L__BB0_13:
	ret;

}
	// .globl	_Z14coalesced_loadPfS_i
.visible .entry _Z14coalesced_loadPfS_i(
	.param .u64 .ptr .align 1 _Z14coalesced_loadPfS_i_param_0,
	.param .u64 .ptr .align 1 _Z14coalesced_loadPfS_i_param_1,
	.param .u32 _Z14coalesced_loadPfS_i_param_2
)
{
	.reg .pred 	%p<10>;
	.reg .b32 	%r<127>;
	.reg .b32 	%f<30>;
	.reg .b64 	%rd<92>;

	ld.param.u64 	%rd3, [_Z14coalesced_loadPfS_i_param_0];
	ld.param.u64 	%rd4, [_Z14coalesced_loadPfS_i_param_1];
	ld.param.u32 	%r71, [_Z14coalesced_loadPfS_i_param_2];
	cvta.to.global.u64 	%rd1, %rd3;
	cvta.to.global.u64 	%rd2, %rd4;
	setp.eq.s32 	%p1, %r71, 0;
	@%p1 bra 	$L__BB1_13;
	mov.u32 	%r1, %ctaid.x;
	mov.u32 	%r2, %ntid.x;
	mul.lo.s32 	%r3, %r71, %r1;
	mov.u32 	%r4, %tid.x;
	and.b32  	%r5, %r71, 15;
	setp.lt.u32 	%p2, %r71, 16;
	mov.b32 	%r123, 0;
	@%p2 bra 	$L__BB1_4;
	and.b32  	%r123, %r71, -16;
	neg.s32 	%r121, %r123;
	mad.lo.s32 	%r73, %r2, %r3, %r2;
	add.s32 	%r120, %r4, %r73;
	add.s32 	%r74, %r3, 2;
	mad.lo.s32 	%r119, %r2, %r74, %r4;
	add.s32 	%r75, %r3, 3;
	mad.lo.s32 	%r118, %r2, %r75, %r4;
	add.s32 	%r76, %r3, 4;
	mad.lo.s32 	%r117, %r2, %r76, %r4;
	add.s32 	%r77, %r3, 5;
	mad.lo.s32 	%r116, %r2, %r77, %r4;
	add.s32 	%r78, %r3, 6;
	mad.lo.s32 	%r115, %r2, %r78, %r4;
	add.s32 	%r79, %r3, 7;
	mad.lo.s32 	%r114, %r2, %r79, %r4;
	add.s32 	%r80, %r3, 8;
	mad.lo.s32 	%r113, %r2, %r80, %r4;
	add.s32 	%r81, %r3, 9;
	mad.lo.s32 	%r112, %r2, %r81, %r4;
	add.s32 	%r82, %r3, 10;
	mad.lo.s32 	%r111, %r2, %r82, %r4;
	add.s32 	%r83, %r3, 11;
	mad.lo.s32 	%r110, %r2, %r83, %r4;
	add.s32 	%r84, %r3, 12;
	mad.lo.s32 	%r109, %r2, %r84, %r4;
	add.s32 	%r85, %r3, 13;
	mad.lo.s32 	%r108, %r2, %r85, %r4;
	add.s32 	%r86, %r3, 14;
	mad.lo.s32 	%r107, %r2, %r86, %r4;
	add.s32 	%r87, %r3, 15;
	mad.lo.s32 	%r106, %r2, %r87, %r4;
	mul.lo.s32 	%r88, %r2, %r1;
	mad.lo.s32 	%r105, %r88, %r71, %r4;
$L__BB1_3:
	.pragma "nounroll";
	mul.wide.u32 	%rd5, %r105, 4;
	add.s64 	%rd6, %rd2, %rd5;
	ld.global.f32 	%f1, [%rd6];
	add.s64 	%rd7, %rd1, %rd5;
	st.global.f32 	[%rd7], %f1;
	mul.wide.u32 	%rd8, %r120, 4;
	add.s64 	%rd9, %rd2, %rd8;
	ld.global.f32 	%f2, [%rd9];
	add.s64 	%rd10, %rd1, %rd8;
	st.global.f32 	[%rd10], %f2;
	mul.wide.u32 	%rd11, %r119, 4;
	add.s64 	%rd12, %rd2, %rd11;
	ld.global.f32 	%f3, [%rd12];
	add.s64 	%rd13, %rd1, %rd11;
	st.global.f32 	[%rd13], %f3;
	mul.wide.u32 	%rd14, %r118, 4;
	add.s64 	%rd15, %rd2, %rd14;
	ld.global.f32 	%f4, [%rd15];
	add.s64 	%rd16, %rd1, %rd14;
	st.global.f32 	[%rd16], %f4;
	mul.wide.u32 	%rd17, %r117, 4;
	add.s64 	%rd18, %rd2, %rd17;
	ld.global.f32 	%f5, [%rd18];
	add.s64 	%rd19, %rd1, %rd17;
	st.global.f32 	[%rd19], %f5;
	mul.wide.u32 	%rd20, %r116, 4;
	add.s64 	%rd21, %rd2, %rd20;
	ld.global.f32 	%f6, [%rd21];
	add.s64 	%rd22, %rd1, %rd20;
	st.global.f32 	[%rd22], %f6;
	mul.wide.u32 	%rd23, %r115, 4;
	add.s64 	%rd24, %rd2, %rd23;
	ld.global.f32 	%f7, [%rd24];
	add.s64 	%rd25, %rd1, %rd23;
	st.global.f32 	[%rd25], %f7;
	mul.wide.u32 	%rd26, %r114, 4;
	add.s64 	%rd27, %rd2, %rd26;
	ld.global.f32 	%f8, [%rd27];
	add.s64 	%rd28, %rd1, %rd26;
	st.global.f32 	[%rd28], %f8;
	mul.wide.u32 	%rd29, %r113, 4;
	add.s64 	%rd30, %rd2, %rd29;
	ld.global.f32 	%f9, [%rd30];
	add.s64 	%rd31, %rd1, %rd29;
	st.global.f32 	[%rd31], %f9;
	mul.wide.u32 	%rd32, %r112, 4;
	add.s64 	%rd33, %rd2, %rd32;
	ld.global.f32 	%f10, [%rd33];
	add.s64 	%rd34, %rd1, %rd32;
	st.global.f32 	[%rd34], %f10;
	mul.wide.u32 	%rd35, %r111, 4;
	add.s64 	%rd36, %rd2, %rd35;
	ld.global.f32 	%f11, [%rd36];
	add.s64 	%rd37, %rd1, %rd35;
	st.global.f32 	[%rd37], %f11;
	mul.wide.u32 	%rd38, %r110, 4;
	add.s64 	%rd39, %rd2, %rd38;
	ld.global.f32 	%f12, [%rd39];
	add.s64 	%rd40, %rd1, %rd38;
	st.global.f32 	[%rd40], %f12;
	mul.wide.u32 	%rd41, %r109, 4;
	add.s64 	%rd42, %rd2, %rd41;
	ld.global.f32 	%f13, [%rd42];
	add.s64 	%rd43, %rd1, %rd41;
	st.global.f32 	[%rd43], %f13;
	mul.wide.u32 	%rd44, %r108, 4;
	add.s64 	%rd45, %rd2, %rd44;
	ld.global.f32 	%f14, [%rd45];
	add.s64 	%rd46, %rd1, %rd44;
	st.global.f32 	[%rd46], %f14;
	mul.wide.u32 	%rd47, %r107, 4;
	add.s64 	%rd48, %rd2, %rd47;
	ld.global.f32 	%f15, [%rd48];
	add.s64 	%rd49, %rd1, %rd47;
	st.global.f32 	[%rd49], %f15;
	mul.wide.u32 	%rd50, %r106, 4;
	add.s64 	%rd51, %rd2, %rd50;
	ld.global.f32 	%f16, [%rd51];
	add.s64 	%rd52, %rd1, %rd50;
	st.global.f32 	[%rd52], %f16;
	add.s32 	%r121, %r121, 16;
	shl.b32 	%r89, %r2, 4;
	add.s32 	%r120, %r120, %r89;
	add.s32 	%r119, %r119, %r89;
	add.s32 	%r118, %r118, %r89;
	add.s32 	%r117, %r117, %r89;
	add.s32 	%r116, %r116, %r89;
	add.s32 	%r115, %r115, %r89;
	add.s32 	%r114, %r114, %r89;
	add.s32 	%r113, %r113, %r89;
	add.s32 	%r112, %r112, %r89;
	add.s32 	%r111, %r111, %r89;
	add.s32 	%r110, %r110, %r89;
	add.s32 	%r109, %r109, %r89;
	add.s32 	%r108, %r108, %r89;
	add.s32 	%r107, %r107, %r89;
	add.s32 	%r106, %r106, %r89;
	add.s32 	%r105, %r105, %r89;
	setp.ne.s32 	%p3, %r121, 0;
	@%p3 bra 	$L__BB1_3;
$L__BB1_4:
	setp.eq.s32 	%p4, %r5, 0;
	@%p4 bra 	$L__BB1_13;
	and.b32  	%r59, %r71, 7;
	setp.lt.u32 	%p5, %r5, 8;
	@%p5 bra 	$L__BB1_7;
	add.s32 	%r90, %r123, %r3;
	mad.lo.s32 	%r91, %r90, %r2, %r4;
	mul.wide.u32 	%rd53, %r91, 4;
	add.s64 	%rd54, %rd2, %rd53;
	ld.global.f32 	%f17, [%rd54];
	add.s64 	%rd55, %rd1, %rd53;
	st.global.f32 	[%rd55], %f17;
	add.s32 	%r92, %r91, %r2;
	mul.wide.u32 	%rd56, %r92, 4;
	add.s64 	%rd57, %rd2, %rd56;
	ld.global.f32 	%f18, [%rd57];
	add.s64 	%rd58, %rd1, %rd56;
	st.global.f32 	[%rd58], %f18;
	add.s32 	%r93, %r92, %r2;
	mul.wide.u32 	%rd59, %r93, 4;
	add.s64 	%rd60, %rd2, %rd59;
	ld.global.f32 	%f19, [%rd60];
	add.s64 	%rd61, %rd1, %rd59;
	st.global.f32 	[%rd61], %f19;
	add.s32 	%r94, %r93, %r2;
	mul.wide.u32 	%rd62, %r94, 4;
	add.s64 	%rd63, %rd2, %rd62;
	ld.global.f32 	%f20, [%rd63];
	add.s64 	%rd64, %rd1, %rd62;
	st.global.f32 	[%rd64], %f20;
	add.s32 	%r95, %r94, %r2;
	mul.wide.u32 	%rd65, %r95, 4;
	add.s64 	%rd66, %rd2, %rd65;
	ld.global.f32 	%f21, [%rd66];
	add.s64 	%rd67, %rd1, %rd65;
	st.global.f32 	[%rd67], %f21;
	add.s32 	%r96, %r95, %r2;
	mul.wide.u32 	%rd68, %r96, 4;
	add.s64 	%rd69, %rd2, %rd68;
	ld.global.f32 	%f22, [%rd69];
	add.s64 	%rd70, %rd1, %rd68;
	st.global.f32 	[%rd70], %f22;
	add.s32 	%r97, %r96, %r2;
	mul.wide.u32 	%rd71, %r97, 4;
	add.s64 	%rd72, %rd2, %rd71;
	ld.global.f32 	%f23, [%rd72];
	add.s64 	%rd73, %rd1, %rd71;
	st.global.f32 	[%rd73], %f23;
	add.s32 	%r98, %r97, %r2;
	mul.wide.u32 	%rd74, %r98, 4;
	add.s64 	%rd75, %rd2, %rd74;
	ld.global.f32 	%f24, [%rd75];
	add.s64 	%rd76, %rd1, %rd74;
	st.global.f32 	[%rd76], %f24;
	add.s32 	%r123, %r123, 8;
$L__BB1_7:
	setp.eq.s32 	%p6, %r59, 0;
	@%p6 bra 	$L__BB1_13;
	and.b32  	%r62, %r71, 3;
	setp.lt.u32 	%p7, %r59, 4;
	@%p7 bra 	$L__BB1_10;
	add.s32 	%r99, %r123, %r3;
	mad.lo.s32 	%r100, %r99, %r2, %r4;
	mul.wide.u32 	%rd77, %r100, 4;
	add.s64 	%rd78, %rd2, %rd77;
	ld.global.f32 	%f25, [%rd78];
	add.s64 	%rd79, %rd1, %rd77;
	st.global.f32 	[%rd79], %f25;
	add.s32 	%r101, %r100, %r2;
	mul.wide.u32 	%rd80, %r101, 4;
	add.s64 	%rd81, %rd2, %rd80;
	ld.global.f32 	%f26, [%rd81];
	add.s64 	%rd82, %rd1, %rd80;
	st.global.f32 	[%rd82], %f26;
	add.s32 	%r102, %r101, %r2;
	mul.wide.u32 	%rd83, %r102, 4;
	add.s64 	%rd84, %rd2, %rd83;
	ld.global.f32 	%f27, [%rd84];
	add.s64 	%rd85, %rd1, %rd83;
	st.global.f32 	[%rd85], %f27;
	add.s32 	%r103, %r102, %r2;
	mul.wide.u32 	%rd86, %r103, 4;
	add.s64 	%rd87, %rd2, %rd86;
	ld.global.f32 	%f28, [%rd87];
	add.s64 	%rd88, %rd1, %rd86;
	st.global.f32 	[%rd88], %f28;
	add.s32 	%r123, %r123, 4;
$L__BB1_10:
	setp.eq.s32 	%p8, %r62, 0;
	@%p8 bra 	$L__BB1_13;
	add.s32 	%r104, %r123, %r3;
	mad.lo.s32 	%r126, %r2, %r104, %r4;
	neg.s32 	%r125, %r62;
$L__BB1_12:
	.pragma "nounroll";
	mul.wide.u32 	%rd89, %r126, 4;
	add.s64 	%rd90, %rd2, %rd89;
	ld.global.f32 	%f29, [%rd90];
	add.s64 	%rd91, %rd1, %rd89;
	st.global.f32 	[%rd91], %f29;
	add.s32 	%r126, %r126, %r2;
	add.s32 	%r125, %r125, 1;
	setp.ne.s32 	%p9, %r125, 0;
	@%p9 bra 	$L__BB1_12;
$L__BB1_13:
	ret;

}


// ===== COMPILED SASS (sm_100) =====

	.target	sm_100

	.elftype	@"ET_EXEC"


//--------------------- .note.nv.tkinfo           --------------------------
	.section	.note.nv.tkinfo,"",@"SHT_NOTE"
	.sectionflags	@"SHF_NOTE_NV_TKINFO"
	.tkinfo
        /*0018*/ 	.word	0x00000002
        /*0030*/ 	.string	""
        /*0030*/ 	.string	"ptxas"
        /*0030*/ 	.string	"Cuda compilation tools, release 13.0, V13.0.88"
        /*0030*/ 	.string	"Build cuda_13.0.r13.0/compiler.36424714_0"
        /*0030*/ 	.string	"-arch sm_100 -m 64 "



//--------------------- .note.nv.cuinfo           --------------------------
	.section	.note.nv.cuinfo,"",@"SHT_NOTE"
	.sectionflags	@"SHF_NOTE_NV_CUINFO"
        /*0018*/ 	.short	0x0002
        /*001a*/ 	.short	0x0064
        /*001c*/ 	.short	0x0082
	.zero		2


//--------------------- .nv.info                  --------------------------
	.section	.nv.info,"",@"SHT_CUDA_INFO"
	.align	4


	//----- nvinfo : EIATTR_REGCOUNT
	.align		4
        /*0000*/ 	.byte	0x04, 0x2f
        /*0002*/ 	.short	(.L_1 - .L_0)
	.align		4
.L_0:
        /*0004*/ 	.word	index@(_Z18non_coalesced_loadPfS_i)
        /*0008*/ 	.word	0x00000020


	//----- nvinfo : EIATTR_FRAME_SIZE
	.align		4
.L_1:
        /*000c*/ 	.byte	0x04, 0x11
        /*000e*/ 	.short	(.L_3 - .L_2)
	.align		4
.L_2:
        /*0010*/ 	.word	index@(_Z18non_coalesced_loadPfS_i)
        /*0014*/ 	.word	0x00000000


	//----- nvinfo : EIATTR_REGCOUNT
	.align		4
.L_3:
        /*0018*/ 	.byte	0x04, 0x2f
        /*001a*/ 	.short	(.L_5 - .L_4)
	.align		4
.L_4:
        /*001c*/ 	.word	index@(_Z14coalesced_loadPfS_i)
        /*0020*/ 	.word	0x00000020


	//----- nvinfo : EIATTR_FRAME_SIZE
	.align		4
.L_5:
        /*0024*/ 	.byte	0x04, 0x11
        /*0026*/ 	.short	(.L_7 - .L_6)
	.align		4
.L_6:
        /*0028*/ 	.word	index@(_Z14coalesced_loadPfS_i)
        /*002c*/ 	.word	0x00000000


	//----- nvinfo : EIATTR_MIN_STACK_SIZE
	.align		4
.L_7:
        /*0030*/ 	.byte	0x04, 0x12
        /*0032*/ 	.short	(.L_9 - .L_8)
	.align		4
.L_8:
        /*0034*/ 	.word	index@(_Z14coalesced_loadPfS_i)
        /*0038*/ 	.word	0x00000000


	//----- nvinfo : EIATTR_MIN_STACK_SIZE
	.align		4
.L_9:
        /*003c*/ 	.byte	0x04, 0x12
        /*003e*/ 	.short	(.L_11 - .L_10)
	.align		4
.L_10:
        /*0040*/ 	.word	index@(_Z18non_coalesced_loadPfS_i)
        /*0044*/ 	.word	0x00000000
.L_11:


//--------------------- .nv.compat                --------------------------
	.section	.nv.compat,"",@"SHT_CUDA_COMPAT_INFO"
	.align	4
        /*0000*/ 	.byte	0x02, 0x09, 0x00, 0x00, 0x02, 0x02, 0x01, 0x00, 0x02, 0x05, 0x05, 0x00, 0x03, 0x07, 0x01, 0x01
        /*0010*/ 	.byte	0x02, 0x03, 0x00, 0x00, 0x02, 0x06, 0x01, 0x00, 0x04, 0x0b, 0x08, 0x00, 0x09, 0x00, 0x00, 0x00
        /*0020*/ 	.byte	0x00, 0x00, 0x00, 0x00


//--------------------- .nv.info._Z14coalesced_loadPfS_i --------------------------
	.section	.nv.info._Z14coalesced_loadPfS_i,"",@"SHT_CUDA_INFO"
	.sectionflags	@""
	.align	4


	//----- nvinfo : EIATTR_CUDA_API_VERSION
	.align		4
        /*0000*/ 	.byte	0x04, 0x37
        /*0002*/ 	.short	(.L_13 - .L_12)
.L_12:
        /*0004*/ 	.word	0x00000082


	//----- nvinfo : EIATTR_KPARAM_INFO
	.align		4
.L_13:
        /*0008*/ 	.byte	0x04, 0x17
        /*000a*/ 	.short	(.L_15 - .L_14)
.L_14:
        /*000c*/ 	.word	0x00000000
        /*0010*/ 	.short	0x0002
        /*0012*/ 	.short	0x0010
        /*0014*/ 	.byte	0x00, 0xf0, 0x11, 0x00


	//----- nvinfo : EIATTR_KPARAM_INFO
	.align		4
.L_15:
        /*0018*/ 	.byte	0x04, 0x17
        /*001a*/ 	.short	(.L_17 - .L_16)
.L_16:
        /*001c*/ 	.word	0x00000000
        /*0020*/ 	.short	0x0001
        /*0022*/ 	.short	0x0008
        /*0024*/ 	.byte	0x00, 0xf5, 0x21, 0x00


	//----- nvinfo : EIATTR_KPARAM_INFO
	.align		4
.L_17:
        /*0028*/ 	.byte	0x04, 0x17
        /*002a*/ 	.short	(.L_19 - .L_18)
.L_18:
        /*002c*/ 	.word	0x00000000
        /*0030*/ 	.short	0x0000
        /*0032*/ 	.short	0x0000
        /*0034*/ 	.byte	0x00, 0xf5, 0x21, 0x00


	//----- nvinfo : EIATTR_SPARSE_MMA_MASK
	.align		4
.L_19:
        /*0038*/ 	.byte	0x03, 0x50
        /*003a*/ 	.short	0x0000


	//----- nvinfo : EIATTR_MAXREG_COUNT
	.align		4
        /*003c*/ 	.byte	0x03, 0x1b
        /*003e*/ 	.short	0x00ff


	//----- nvinfo : EIATTR_MERCURY_ISA_VERSION
	.align		4
        /*0040*/ 	.byte	0x03, 0x5f
        /*0042*/ 	.short	0x0101


	//----- nvinfo : EIATTR_VRC_CTA_INIT_COUNT
	.align		4
        /*0044*/ 	.byte	0x02, 0x4a
	.zero		1
	.zero		1


	//----- nvinfo : EIATTR_EXIT_INSTR_OFFSETS
	.align		4
        /*0048*/ 	.byte	0x04, 0x1c
        /*004a*/ 	.short	(.L_21 - .L_20)


	//   ....[0]....
.L_20:
        /*004c*/ 	.word	0x00000030


	//   ....[1]....
        /*0050*/ 	.word	0x00000850


	//   ....[2]....
        /*0054*/ 	.word	0x00000b60


	//   ....[3]....
        /*0058*/ 	.word	0x00000d30


	//   ....[4]....
        /*005c*/ 	.word	0x00000e10


	//----- nvinfo : EIATTR_CBANK_PARAM_SIZE
	.align		4
.L_21:
        /*0060*/ 	.byte	0x03, 0x19
        /*0062*/ 	.short	0x0014


	//----- nvinfo : EIATTR_PARAM_CBANK
	.align		4
        /*0064*/ 	.byte	0x04, 0x0a
        /*0066*/ 	.short	(.L_23 - .L_22)
	.align		4
.L_22:
        /*0068*/ 	.word	index@(.nv.constant0._Z14coalesced_loadPfS_i)
        /*006c*/ 	.short	0x0380
        /*006e*/ 	.short	0x0014


	//----- nvinfo : EIATTR_SW_WAR
	.align		4
.L_23:
        /*0070*/ 	.byte	0x04, 0x36
        /*0072*/ 	.short	(.L_25 - .L_24)
.L_24:
        /*0074*/ 	.word	0x00000008
.L_25:


//--------------------- .nv.info._Z18non_coalesced_loadPfS_i --------------------------
	.section	.nv.info._Z18non_coalesced_loadPfS_i,"",@"SHT_CUDA_INFO"
	.sectionflags	@""
	.align	4


	//----- nvinfo : EIATTR_CUDA_API_VERSION
	.align		4
        /*0000*/ 	.byte	0x04, 0x37
        /*0002*/ 	.short	(.L_27 - .L_26)
.L_26:
        /*0004*/ 	.word	0x00000082


	//----- nvinfo : EIATTR_KPARAM_INFO
	.align		4
.L_27:
        /*0008*/ 	.byte	0x04, 0x17
        /*000a*/ 	.short	(.L_29 - .L_28)
.L_28:
        /*000c*/ 	.word	0x00000000
        /*0010*/ 	.short	0x0002
        /*0012*/ 	.short	0x0010
        /*0014*/ 	.byte	0x00, 0xf0, 0x11, 0x00


	//----- nvinfo : EIATTR_KPARAM_INFO
	.align		4
.L_29:
        /*0018*/ 	.byte	0x04, 0x17
        /*001a*/ 	.short	(.L_31 - .L_30)
.L_30:
        /*001c*/ 	.word	0x00000000
        /*0020*/ 	.short	0x0001
        /*0022*/ 	.short	0x0008
        /*0024*/ 	.byte	0x00, 0xf5, 0x21, 0x00


	//----- nvinfo : EIATTR_KPARAM_INFO
	.align		4
.L_31:
        /*0028*/ 	.byte	0x04, 0x17
        /*002a*/ 	.short	(.L_33 - .L_32)
.L_32:
        /*002c*/ 	.word	0x00000000
        /*0030*/ 	.short	0x0000
        /*0032*/ 	.short	0x0000
        /*0034*/ 	.byte	0x00, 0xf5, 0x21, 0x00


	//----- nvinfo : EIATTR_SPARSE_MMA_MASK
	.align		4
.L_33:
        /*0038*/ 	.byte	0x03, 0x50
        /*003a*/ 	.short	0x0000


	//----- nvinfo : EIATTR_MAXREG_COUNT
	.align		4
        /*003c*/ 	.byte	0x03, 0x1b
        /*003e*/ 	.short	0x00ff


	//----- nvinfo : EIATTR_MERCURY_ISA_VERSION
	.align		4
        /*0040*/ 	.byte	0x03, 0x5f
        /*0042*/ 	.short	0x0101


	//----- nvinfo : EIATTR_VRC_CTA_INIT_COUNT
	.align		4
        /*0044*/ 	.byte	0x02, 0x4a
	.zero		1
	.zero		1


	//----- nvinfo : EIATTR_EXIT_INSTR_OFFSETS
	.align		4
        /*0048*/ 	.byte	0x04, 0x1c
        /*004a*/ 	.short	(.L_35 - .L_34)


	//   ....[0]....
.L_34:
        /*004c*/ 	.word	0x00000030


	//   ....[1]....
        /*0050*/ 	.word	0x00000660


	//   ....[2]....
        /*0054*/ 	.word	0x00000960


	//   ....[3]....
        /*0058*/ 	.word	0x00000b20


	//   ....[4]....
        /*005c*/ 	.word	0x00000bf0


	//----- nvinfo : EIATTR_CBANK_PARAM_SIZE
	.align		4
.L_35:
        /*0060*/ 	.byte	0x03, 0x19
        /*0062*/ 	.short	0x0014


	//----- nvinfo : EIATTR_PARAM_CBANK
	.align		4
        /*0064*/ 	.byte	0x04, 0x0a
        /*0066*/ 	.short	(.L_37 - .L_36)
	.align		4
.L_36:
        /*0068*/ 	.word	index@(.nv.constant0._Z18non_coalesced_loadPfS_i)
        /*006c*/ 	.short	0x0380
        /*006e*/ 	.short	0x0014


	//----- nvinfo : EIATTR_SW_WAR
	.align		4
.L_37:
        /*0070*/ 	.byte	0x04, 0x36
        /*0072*/ 	.short	(.L_39 - .L_38)
.L_38:
        /*0074*/ 	.word	0x00000008
.L_39:


//--------------------- .nv.callgraph             --------------------------
	.section	.nv.callgraph,"",@"SHT_CUDA_CALLGRAPH"
	.align	4
	.sectionentsize	8
	.align		4
        /*0000*/ 	.word	0x00000000
	.align		4
        /*0004*/ 	.word	0xffffffff
	.align		4
        /*0008*/ 	.word	0x00000000
	.align		4
        /*000c*/ 	.word	0xfffffffe
	.align		4
        /*0010*/ 	.word	0x00000000
	.align		4
        /*0014*/ 	.word	0xfffffffd
	.align		4
        /*0018*/ 	.word	0x00000000
	.align		4
        /*001c*/ 	.word	0xfffffffc


//--------------------- .text._Z14coalesced_loadPfS_i --------------------------
	.section	.text._Z14coalesced_loadPfS_i,"ax",@progbits
	.align	128
        .global         _Z14coalesced_loadPfS_i
        .type           _Z14coalesced_loadPfS_i,@function
        .size           _Z14coalesced_loadPfS_i,(.L_x_12 - _Z14coalesced_loadPfS_i)
        .other          _Z14coalesced_loadPfS_i,@"STO_CUDA_ENTRY STV_DEFAULT"
_Z14coalesced_loadPfS_i:
.text._Z14coalesced_loadPfS_i:
[----:B------:R-:W-:Y:S01]  /*0000*/  LDC R1, c[0x0][0x37c] ;  /* 0x0000df00ff017b82 */ /* 0x000fe20000000800 */
[----:B------:R-:W0:Y:S02]  /*0010*/  LDCU UR6, c[0x0][0x390] ;  /* 0x00007200ff0677ac */ /* 0x000e240008000800 */
[----:B0-----:R-:W-:-:S13]  /*0020*/  ISETP.NE.AND P0, PT, RZ, UR6, PT ;  /* 0x00000006ff007c0c */ /* 0x001fda000bf05270 */
[----:B------:R-:W-:Y:S05]  /*0030*/  @!P0 EXIT ;  /* 0x000000000000894d */ /* 0x000fea0003800000 */
[----:B------:R-:W0:Y:S01]  /*0040*/  S2UR UR22, SR_CTAID.X ;  /* 0x00000000001679c3 */ /* 0x000e220000002500 */
[----:B------:R-:W1:Y:S01]  /*0050*/  S2R R3, SR_TID.X ;  /* 0x0000000000037919 */ /* 0x000e620000002100 */
[----:B------:R-:W-:Y:S02]  /*0060*/  UISETP.GE.U32.AND UP0, UPT, UR6, 0x10, UPT ;  /* 0x000000100600788c */ /* 0x000fe4000bf06070 */
[----:B------:R-:W-:Y:S01]  /*0070*/  ULOP3.LUT UR7, UR6, 0xf, URZ, 0xc0, !UPT ;  /* 0x0000000f06077892 */ /* 0x000fe2000f8ec0ff */
[----:B------:R-:W-:Y:S01]  /*0080*/  UMOV UR4, URZ ;  /* 0x000000ff00047c82 */ /* 0x000fe20008000000 */
[----:B------:R-:W2:Y:S02]  /*0090*/  LDCU.64 UR24, c[0x0][0x358] ;  /* 0x00006b00ff1877ac */ /* 0x000ea40008000a00 */
[----:B------:R-:W3:Y:S02]  /*00a0*/  LDC R0, c[0x0][0x360] ;  /* 0x0000d800ff007b82 */ /* 0x000ee40000000800 */
[----:B------:R-:W-:Y:S01]  /*00b0*/  ISETP.NE.AND P0, PT, RZ, UR7, PT ;  /* 0x00000007ff007c0c */ /* 0x000fe2000bf05270 */
[----:B0-----:R-:W-:Y:S01]  /*00c0*/  UIMAD UR5, UR22, UR6, URZ ;  /* 0x00000006160572a4 */ /* 0x001fe2000f8e02ff */
[----:B--2---:R-:W-:Y:S11]  /*00d0*/  BRA.U !UP0, `(.L_x_0) ;  /* 0x0000000508dc7547 */ /* 0x004ff6000b800000 */
[----:B------:R-:W-:Y:S02]  /*00e0*/  UIADD3 UR8, UPT, UPT, UR5, 0x2, URZ ;  /* 0x0000000205087890 */ /* 0x000fe4000fffe0ff */
[C---:B---3--:R-:W-:Y:S01]  /*00f0*/  IMAD R14, R0.reuse, UR5, R0 ;  /* 0x00000005000e7c24 */ /* 0x048fe2000f8e0200 */
[----:B------:R-:W-:Y:S01]  /*0100*/  UIADD3 UR9, UPT, UPT, UR5, 0x3, URZ ;  /* 0x0000000305097890 */ /* 0x000fe2000fffe0ff */
[----:B------:R-:W-:Y:S01]  /*0110*/  IMAD R2, R0, UR22, RZ ;  /* 0x0000001600027c24 */ /* 0x000fe2000f8e02ff */
[----:B------:R-:W-:Y:S02]  /*0120*/  UIADD3 UR10, UPT, UPT, UR5, 0x4, URZ ;  /* 0x00000004050a7890 */ /* 0x000fe4000fffe0ff */
[----:B------:R-:W-:Y:S01]  /*0130*/  UIADD3 UR11, UPT, UPT, UR5, 0x5, URZ ;  /* 0x00000005050b7890 */ /* 0x000fe2000fffe0ff */
[--C-:B-1----:R-:W-:Y:S01]  /*0140*/  IMAD R7, R2, UR6, R3.reuse ;  /* 0x0000000602077c24 */ /* 0x102fe2000f8e0203 */
[----:B------:R-:W-:Y:S01]  /*0150*/  UIADD3 UR12, UPT, UPT, UR5, 0x6, URZ ;  /* 0x00000006050c7890 */ /* 0x000fe2000fffe0ff */
[----:B------:R-:W-:Y:S01]  /*0160*/  IADD3 R14, PT, PT, R14, R3, RZ ;  /* 0x000000030e0e7210 */ /* 0x000fe20007ffe0ff */
[----:B------:R-:W-:Y:S01]  /*0170*/  UIADD3 UR13, UPT, UPT, UR5, 0x7, URZ ;  /* 0x00000007050d7890 */ /* 0x000fe2000fffe0ff */
[C-C-:B------:R-:W-:Y:S01]  /*0180*/  IMAD R5, R0.reuse, UR8, R3.reuse ;  /* 0x0000000800057c24 */ /* 0x140fe2000f8e0203 */
        /* <DEDUP_REMOVED lines=16> */
[----:B------:R-:W-:Y:S01]  /*0290*/  ULOP3.LUT UR4, UR6, 0xfffffff0, URZ, 0xc0, !UPT ;  /* 0xfffffff006047892 */ /* 0x000fe2000f8ec0ff */
[----:B------:R-:W-:-:S02]  /*02a0*/  IMAD R4, R0, UR17, R3 ;  /* 0x0000001100047c24 */ /* 0x000fc4000f8e0203 */
[C-C-:B------:R-:W-:Y:S01]  /*02b0*/  IMAD R6, R0.reuse, UR18, R3.reuse ;  /* 0x0000001200067c24 */ /* 0x140fe2000f8e0203 */
[----:B------:R-:W-:Y:S01]  /*02c0*/  UIADD3 UR22, UPT, UPT, -UR4, URZ, URZ ;  /* 0x000000ff04167290 */ /* 0x000fe2000fffe1ff */
[C-C-:B------:R-:W-:Y:S02]  /*02d0*/  IMAD R8, R0.reuse, UR19, R3.reuse ;  /* 0x0000001300087c24 */ /* 0x140fe4000f8e0203 */
[C-C-:B------:R-:W-:Y:S02]  /*02e0*/  IMAD R10, R0.reuse, UR20, R3.reuse ;  /* 0x00000014000a7c24 */ /* 0x140fe4000f8e0203 */
[----:B------:R-:W-:-:S07]  /*02f0*/  IMAD R12, R0, UR21, R3 ;  /* 0x00000015000c7c24 */ /* 0x000fce000f8e0203 */
.L_x_1:
[----:B0-----:R-:W0:Y:S02]  /*0300*/  LDC.64 R24, c[0x0][0x388] ;  /* 0x0000e200ff187b82 */ /* 0x001e240000000a00 */
[----:B0-----:R-:W-:-:S05]  /*0310*/  IMAD.WIDE.U32 R22, R7, 0x4, R24 ;  /* 0x0000000407167825 */ /* 0x001fca00078e0018 */
[----:B------:R0:W2:Y:S01]  /*0320*/  LDG.E R16, desc[UR24][R22.64] ;  /* 0x0000001816107981 */ /* 0x0000a2000c1e1900 */
[----:B------:R-:W-:Y:S01]  /*0330*/  IMAD.WIDE.U32 R28, R14, 0x4, R24 ;  /* 0x000000040e1c7825 */ /* 0x000fe200078e0018 */
[----:B0-----:R-:W0:Y:S03]  /*0340*/  LDC.64 R22, c[0x0][0x380] ;  /* 0x0000e000ff167b82 */ /* 0x001e260000000a00 */
[----:B0-----:R-:W-:-:S05]  /*0350*/  IMAD.WIDE.U32 R26, R7, 0x4, R22 ;  /* 0x00000004071a7825 */ /* 0x001fca00078e0016 */
[----:B--2---:R0:W-:Y:S04]  /*0360*/  STG.E desc[UR24][R26.64], R16 ;  /* 0x000000101a007986 */ /* 0x0041e8000c101918 */
[----:B------:R1:W2:Y:S01]  /*0370*/  LDG.E R18, desc[UR24][R28.64] ;  /* 0x000000181c127981 */ /* 0x0002a2000c1e1900 */
[----:B0-----:R-:W-:-:S04]  /*0380*/  IMAD.WIDE.U32 R26, R14, 0x4, R22 ;  /* 0x000000040e1a7825 */ /* 0x001fc800078e0016 */
[C---:B-1----:R-:W-:Y:S01]  /*0390*/  IMAD.WIDE.U32 R28, R5.reuse, 0x4, R24 ;  /* 0x00000004051c7825 */ /* 0x042fe200078e0018 */
        /* <DEDUP_REMOVED lines=9> */
[----:B0-----:R0:W2:Y:S01]  /*0430*/  LDG.E R16, desc[UR24][R28.64] ;  /* 0x000000181c107981 */ /* 0x0010a2000c1e1900 */
[----:B------:R-:W-:-:S04]  /*0440*/  IMAD.WIDE.U32 R26, R11, 0x4, R22 ;  /* 0x000000040b1a7825 */ /* 0x000fc800078e0016 */
[C---:B0-----:R-:W-:Y:S01]  /*0450*/  IMAD.WIDE.U32 R28, R13.reuse, 0x4, R24 ;  /* 0x000000040d1c7825 */ /* 0x041fe200078e0018 */
        /* <DEDUP_REMOVED lines=35> */
[--C-:B-1----:R-:W-:Y:S01]  /*0690*/  IMAD.WIDE.U32 R28, R10, 0x4, R24.reuse ;  /* 0x000000040a1c7825 */ /* 0x102fe200078e0018 */
[----:B--2---:R0:W-:Y:S04]  /*06a0*/  STG.E desc[UR24][R26.64], R18 ;  /* 0x000000121a007986 */ /* 0x0041e8000c101918 */
[----:B------:R-:W2:Y:S01]  /*06b0*/  LDG.E R20, desc[UR24][R28.64] ;  /* 0x000000181c147981 */ /* 0x000ea2000c1e1900 */
[----:B------:R-:W-:-:S04]  /*06c0*/  IMAD.WIDE.U32 R24, R12, 0x4, R24 ;  /* 0x000000040c187825 */ /* 0x000fc800078e0018 */
[----:B0-----:R-:W-:-:S05]  /*06d0*/  IMAD.WIDE.U32 R26, R10, 0x4, R22 ;  /* 0x000000040a1a7825 */ /* 0x001fca00078e0016 */
[----:B--2---:R0:W-:Y:S04]  /*06e0*/  STG.E desc[UR24][R26.64], R20 ;  /* 0x000000141a007986 */ /* 0x0041e8000c101918 */
[----:B------:R-:W2:Y:S01]  /*06f0*/  LDG.E R25, desc[UR24][R24.64] ;  /* 0x0000001818197981 */ /* 0x000ea2000c1e1900 */
[----:B------:R-:W-:Y:S01]  /*0700*/  IMAD.WIDE.U32 R22, R12, 0x4, R22 ;  /* 0x000000040c167825 */ /* 0x000fe200078e0016 */
[----:B------:R-:W-:Y:S01]  /*0710*/  UIADD3 UR22, UPT, UPT, UR22, 0x10, URZ ;  /* 0x0000001016167890 */ /* 0x000fe2000fffe0ff */
[C---:B------:R-:W-:Y:S02]  /*0720*/  LEA R14, R0.reuse, R14, 0x4 ;  /* 0x0000000e000e7211 */ /* 0x040fe400078e20ff */
[C---:B------:R-:W-:Y:S01]  /*0730*/  LEA R5, R0.reuse, R5, 0x4 ;  /* 0x0000000500057211 */ /* 0x040fe200078e20ff */
[----:B------:R-:W-:Y:S01]  /*0740*/  UISETP.NE.AND UP0, UPT, UR22, URZ, UPT ;  /* 0x000000ff1600728c */ /* 0x000fe2000bf05270 */
[----:B------:R-:W-:-:S02]  /*0750*/  LEA R9, R0, R9, 0x4 ;  /* 0x0000000900097211 */ /* 0x000fc400078e20ff */
[C---:B------:R-:W-:Y:S02]  /*0760*/  LEA R11, R0.reuse, R11, 0x4 ;  /* 0x0000000b000b7211 */ /* 0x040fe400078e20ff */
[C---:B------:R-:W-:Y:S02]  /*0770*/  LEA R13, R0.reuse, R13, 0x4 ;  /* 0x0000000d000d7211 */ /* 0x040fe400078e20ff */
[C---:B------:R-:W-:Y:S02]  /*0780*/  LEA R15, R0.reuse, R15, 0x4 ;  /* 0x0000000f000f7211 */ /* 0x040fe400078e20ff */
[C---:B------:R-:W-:Y:S02]  /*0790*/  LEA R17, R0.reuse, R17, 0x4 ;  /* 0x0000001100117211 */ /* 0x040fe400078e20ff */
[C---:B------:R-:W-:Y:S02]  /*07a0*/  LEA R19, R0.reuse, R19, 0x4 ;  /* 0x0000001300137211 */ /* 0x040fe400078e20ff */
[----:B------:R-:W-:-:S02]  /*07b0*/  LEA R21, R0, R21, 0x4 ;  /* 0x0000001500157211 */ /* 0x000fc400078e20ff */
[C---:B------:R-:W-:Y:S02]  /*07c0*/  LEA R2, R0.reuse, R2, 0x4 ;  /* 0x0000000200027211 */ /* 0x040fe400078e20ff */
[C---:B------:R-:W-:Y:S02]  /*07d0*/  LEA R4, R0.reuse, R4, 0x4 ;  /* 0x0000000400047211 */ /* 0x040fe400078e20ff */
[C---:B------:R-:W-:Y:S02]  /*07e0*/  LEA R6, R0.reuse, R6, 0x4 ;  /* 0x0000000600067211 */ /* 0x040fe400078e20ff */
[C---:B------:R-:W-:Y:S02]  /*07f0*/  LEA R8, R0.reuse, R8, 0x4 ;  /* 0x0000000800087211 */ /* 0x040fe400078e20ff */
[C---:B------:R-:W-:Y:S02]  /*0800*/  LEA R10, R0.reuse, R10, 0x4 ;  /* 0x0000000a000a7211 */ /* 0x040fe400078e20ff */
[----:B------:R-:W-:-:S02]  /*0810*/  LEA R12, R0, R12, 0x4 ;  /* 0x0000000c000c7211 */ /* 0x000fc400078e20ff */
[----:B------:R-:W-:Y:S01]  /*0820*/  LEA R7, R0, R7, 0x4 ;  /* 0x0000000700077211 */ /* 0x000fe200078e20ff */
[----:B--2---:R0:W-:Y:S01]  /*0830*/  STG.E desc[UR24][R22.64], R25 ;  /* 0x0000001916007986 */ /* 0x0041e2000c101918 */
[----:B------:R-:W-:Y:S05]  /*0840*/  BRA.U UP0, `(.L_x_1) ;  /* 0xfffffff900ac7547 */ /* 0x000fea000b83ffff */
.L_x_0:
[----:B------:R-:W-:Y:S05]  /*0850*/  @!P0 EXIT ;  /* 0x000000000000894d */ /* 0x000fea0003800000 */
[----:B------:R-:W-:Y:S02]  /*0860*/  UISETP.GE.U32.AND UP0, UPT, UR7, 0x8, UPT ;  /* 0x000000080700788c */ /* 0x000fe4000bf06070 */
[----:B------:R-:W-:-:S06]  /*0870*/  ULOP3.LUT UR8, UR6, 0x7, URZ, 0xc0, !UPT ;  /* 0x0000000706087892 */ /* 0x000fcc000f8ec0ff */
[----:B------:R-:W-:Y:S01]  /*0880*/  ISETP.NE.AND P0, PT, RZ, UR8, PT ;  /* 0x00000008ff007c0c */ /* 0x000fe2000bf05270 */
[----:B------:R-:W-:-:S12]  /*0890*/  BRA.U !UP0, `(.L_x_2) ;  /* 0x0000000108b07547 */ /* 0x000fd8000b800000 */
[----:B------:R-:W2:Y:S01]  /*08a0*/  LDC.64 R4, c[0x0][0x388] ;  /* 0x0000e200ff047b82 */ /* 0x000ea20000000a00 */
[----:B------:R-:W-:-:S06]  /*08b0*/  UIADD3 UR7, UPT, UPT, UR5, UR4, URZ ;  /* 0x0000000405077290 */ /* 0x000fcc000fffe0ff */
[----:B-1-3--:R-:W-:Y:S01]  /*08c0*/  IMAD R11, R0, UR7, R3 ;  /* 0x00000007000b7c24 */ /* 0x00afe2000f8e0203 */
[----:B------:R-:W1:Y:S03]  /*08d0*/  LDC.64 R6, c[0x0][0x380] ;  /* 0x0000e000ff067b82 */ /* 0x000e660000000a00 */
[----:B--2---:R-:W-:-:S05]  /*08e0*/  IMAD.WIDE.U32 R8, R11, 0x4, R4 ;  /* 0x000000040b087825 */ /* 0x004fca00078e0004 */
[----:B------:R-:W2:Y:S01]  /*08f0*/  LDG.E R21, desc[UR24][R8.64] ;  /* 0x0000001808157981 */ /* 0x000ea2000c1e1900 */
[C---:B------:R-:W-:Y:S01]  /*0900*/  IADD3 R15, PT, PT, R11.reuse, R0, RZ ;  /* 0x000000000b0f7210 */ /* 0x040fe20007ffe0ff */
[----:B-1----:R-:W-:-:S04]  /*0910*/  IMAD.WIDE.U32 R10, R11, 0x4, R6 ;  /* 0x000000040b0a7825 */ /* 0x002fc800078e0006 */
[C---:B------:R-:W-:Y:S01]  /*0920*/  IMAD.WIDE.U32 R12, R15.reuse, 0x4, R4 ;  /* 0x000000040f0c7825 */ /* 0x040fe200078e0004 */
[C---:B------:R-:W-:Y:S01]  /*0930*/  IADD3 R19, PT, PT, R15.reuse, R0, RZ ;  /* 0x000000000f137210 */ /* 0x040fe20007ffe0ff */
[----:B--2---:R1:W-:Y:S04]  /*0940*/  STG.E desc[UR24][R10.64], R21 ;  /* 0x000000150a007986 */ /* 0x0043e8000c101918 */
[----:B0-----:R-:W2:Y:S01]  /*0950*/  LDG.E R23, desc[UR24][R12.64] ;  /* 0x000000180c177981 */ /* 0x001ea2000c1e1900 */
[----:B------:R-:W-:-:S04]  /*0960*/  IMAD.WIDE.U32 R14, R15, 0x4, R6 ;  /* 0x000000040f0e7825 */ /* 0x000fc800078e0006 */
[C---:B------:R-:W-:Y:S01]  /*0970*/  IMAD.WIDE.U32 R16, R19.reuse, 0x4, R4 ;  /* 0x0000000413107825 */ /* 0x040fe200078e0004 */
[C---:B------:R-:W-:Y:S01]  /*0980*/  IADD3 R27, PT, PT, R19.reuse, R0, RZ ;  /* 0x00000000131b7210 */ /* 0x040fe20007ffe0ff */
[----:B--2---:R0:W-:Y:S04]  /*0990*/  STG.E desc[UR24][R14.64], R23 ;  /* 0x000000170e007986 */ /* 0x0041e8000c101918 */
[----:B------:R-:W2:Y:S01]  /*09a0*/  LDG.E R25, desc[UR24][R16.64] ;  /* 0x0000001810197981 */ /* 0x000ea2000c1e1900 */
[----:B------:R-:W-:-:S04]  /*09b0*/  IMAD.WIDE.U32 R8, R19, 0x4, R6 ;  /* 0x0000000413087825 */ /* 0x000fc800078e0006 */
[C---:B------:R-:W-:Y:S01]  /*09c0*/  IMAD.WIDE.U32 R18, R27.reuse, 0x4, R4 ;  /* 0x000000041b127825 */ /* 0x040fe200078e0004 */
[C---:B------:R-:W-:Y:S01]  /*09d0*/  IADD3 R29, PT, PT, R27.reuse, R0, RZ ;  /* 0x000000001b1d7210 */ /* 0x040fe20007ffe0ff */
[----:B--2---:R2:W-:Y:S04]  /*09e0*/  STG.E desc[UR24][R8.64], R25 ;  /* 0x0000001908007986 */ /* 0x0045e8000c101918 */
[----:B-1----:R-:W3:Y:S01]  /*09f0*/  LDG.E R21, desc[UR24][R18.64] ;  /* 0x0000001812157981 */ /* 0x002ee2000c1e1900 */
[----:B------:R-:W-:-:S04]  /*0a00*/  IMAD.WIDE.U32 R10, R27, 0x4, R6 ;  /* 0x000000041b0a7825 */ /* 0x000fc800078e0006 */
[C---:B------:R-:W-:Y:S01]  /*0a10*/  IMAD.WIDE.U32 R12, R29.reuse, 0x4, R4 ;  /* 0x000000041d0c7825 */ /* 0x040fe200078e0004 */
[C---:B0-----:R-:W-:Y:S01]  /*0a20*/  IADD3 R23, PT, PT, R29.reuse, R0, RZ ;  /* 0x000000001d177210 */ /* 0x041fe20007ffe0ff */
[----:B---3--:R0:W-:Y:S04]  /*0a30*/  STG.E desc[UR24][R10.64], R21 ;  /* 0x000000150a007986 */ /* 0x0081e8000c101918 */
[----:B------:R-:W3:Y:S01]  /*0a40*/  LDG.E R13, desc[UR24][R12.64] ;  /* 0x000000180c0d7981 */ /* 0x000ee2000c1e1900 */
[----:B------:R-:W-:-:S04]  /*0a50*/  IMAD.WIDE.U32 R14, R29, 0x4, R6 ;  /* 0x000000041d0e7825 */ /* 0x000fc800078e0006 */
[C---:B------:R-:W-:Y:S01]  /*0a60*/  IMAD.WIDE.U32 R16, R23.reuse, 0x4, R4 ;  /* 0x0000000417107825 */ /* 0x040fe200078e0004 */
[C---:B--2---:R-:W-:Y:S01]  /*0a70*/  IADD3 R25, PT, PT, R23.reuse, R0, RZ ;  /* 0x0000000017197210 */ /* 0x044fe20007ffe0ff */
[----:B---3--:R2:W-:Y:S04]  /*0a80*/  STG.E desc[UR24][R14.64], R13 ;  /* 0x0000000d0e007986 */ /* 0x0085e8000c101918 */
[----:B------:R-:W3:Y:S01]  /*0a90*/  LDG.E R17, desc[UR24][R16.64] ;  /* 0x0000001810117981 */ /* 0x000ee2000c1e1900 */
[----:B------:R-:W-:-:S04]  /*0aa0*/  IMAD.WIDE.U32 R8, R23, 0x4, R6 ;  /* 0x0000000417087825 */ /* 0x000fc800078e0006 */
[C---:B------:R-:W-:Y:S01]  /*0ab0*/  IMAD.WIDE.U32 R18, R25.reuse, 0x4, R4 ;  /* 0x0000000419127825 */ /* 0x040fe200078e0004 */
[C---:B0-----:R-:W-:Y:S01]  /*0ac0*/  IADD3 R21, PT, PT, R25.reuse, R0, RZ ;  /* 0x0000000019157210 */ /* 0x041fe20007ffe0ff */
[----:B---3--:R2:W-:Y:S04]  /*0ad0*/  STG.E desc[UR24][R8.64], R17 ;  /* 0x0000001108007986 */ /* 0x0085e8000c101918 */
[----:B------:R-:W3:Y:S01]  /*0ae0*/  LDG.E R19, desc[UR24][R18.64] ;  /* 0x0000001812137981 */ /* 0x000ee2000c1e1900 */
[----:B------:R-:W-:-:S04]  /*0af0*/  IMAD.WIDE.U32 R10, R25, 0x4, R6 ;  /* 0x00000004190a7825 */ /* 0x000fc800078e0006 */
[C---:B------:R-:W-:Y:S01]  /*0b00*/  IMAD.WIDE.U32 R4, R21.reuse, 0x4, R4 ;  /* 0x0000000415047825 */ /* 0x040fe200078e0004 */
[----:B---3--:R2:W-:Y:S05]  /*0b10*/  STG.E desc[UR24][R10.64], R19 ;  /* 0x000000130a007986 */ /* 0x0085ea000c101918 */
[----:B------:R-:W3:Y:S01]  /*0b20*/  LDG.E R5, desc[UR24][R4.64] ;  /* 0x0000001804057981 */ /* 0x000ee2000c1e1900 */
[----:B------:R-:W-:Y:S01]  /*0b30*/  IMAD.WIDE.U32 R6, R21, 0x4, R6 ;  /* 0x0000000415067825 */ /* 0x000fe200078e0006 */
[----:B------:R-:W-:-:S04]  /*0b40*/  UIADD3 UR4, UPT, UPT, UR4, 0x8, URZ ;  /* 0x0000000804047890 */ /* 0x000fc8000fffe0ff */
[----:B---3--:R2:W-:Y:S08]  /*0b50*/  STG.E desc[UR24][R6.64], R5 ;  /* 0x0000000506007986 */ /* 0x0085f0000c101918 */
.L_x_2:
[----:B------:R-:W-:Y:S05]  /*0b60*/  @!P0 EXIT ;  /* 0x000000000000894d */ /* 0x000fea0003800000 */
[----:B------:R-:W-:Y:S02]  /*0b70*/  UISETP.GE.U32.AND UP0, UPT, UR8, 0x4, UPT ;  /* 0x000000040800788c */ /* 0x000fe4000bf06070 */
[----:B------:R-:W-:-:S06]  /*0b80*/  ULOP3.LUT UR6, UR6, 0x3, URZ, 0xc0, !UPT ;  /* 0x0000000306067892 */ /* 0x000fcc000f8ec0ff */
[----:B------:R-:W-:Y:S01]  /*0b90*/  ISETP.NE.AND P0, PT, RZ, UR6, PT ;  /* 0x00000006ff007c0c */ /* 0x000fe2000bf05270 */
[----:B------:R-:W-:-:S12]  /*0ba0*/  BRA.U !UP0, `(.L_x_3) ;  /* 0x0000000108607547 */ /* 0x000fd8000b800000 */
[----:B--2---:R-:W2:Y:S01]  /*0bb0*/  LDC.64 R6, c[0x0][0x388] ;  /* 0x0000e200ff067b82 */ /* 0x004ea20000000a00 */
        /* <DEDUP_REMOVED lines=10> */
[----:B------:R-:W2:Y:S01]  /*0c60*/  LDG.E R13, desc[UR24][R12.64] ;  /* 0x000000180c0d7981 */ /* 0x000ea2000c1e1900 */
[----:B------:R-:W-:-:S04]  /*0c70*/  IMAD.WIDE.U32 R14, R15, 0x4, R4 ;  /* 0x000000040f0e7825 */ /* 0x000fc800078e0004 */
[C---:B------:R-:W-:Y:S01]  /*0c80*/  IMAD.WIDE.U32 R16, R21.reuse, 0x4, R6 ;  /* 0x0000000415107825 */ /* 0x040fe200078e0006 */
[C---:B0-----:R-:W-:Y:S01]  /*0c90*/  IADD3 R23, PT, PT, R21.reuse, R0, RZ ;  /* 0x0000000015177210 */ /* 0x041fe20007ffe0ff */
[----:B--2---:R4:W-:Y:S04]  /*0ca0*/  STG.E desc[UR24][R14.64], R13 ;  /* 0x0000000d0e007986 */ /* 0x0049e8000c101918 */
[----:B------:R-:W2:Y:S01]  /*0cb0*/  LDG.E R17, desc[UR24][R16.64] ;  /* 0x0000001810117981 */ /* 0x000ea2000c1e1900 */
[----:B------:R-:W-:-:S04]  /*0cc0*/  IMAD.WIDE.U32 R8, R21, 0x4, R4 ;  /* 0x0000000415087825 */ /* 0x000fc800078e0004 */
[C---:B------:R-:W-:Y:S01]  /*0cd0*/  IMAD.WIDE.U32 R6, R23.reuse, 0x4, R6 ;  /* 0x0000000417067825 */ /* 0x040fe200078e0006 */
[----:B--2---:R4:W-:Y:S05]  /*0ce0*/  STG.E desc[UR24][R8.64], R17 ;  /* 0x0000001108007986 */ /* 0x0049ea000c101918 */
[----:B------:R-:W2:Y:S01]  /*0cf0*/  LDG.E R7, desc[UR24][R6.64] ;  /* 0x0000001806077981 */ /* 0x000ea2000c1e1900 */
[----:B------:R-:W-:Y:S01]  /*0d00*/  IMAD.WIDE.U32 R4, R23, 0x4, R4 ;  /* 0x0000000417047825 */ /* 0x000fe200078e0004 */
[----:B------:R-:W-:-:S04]  /*0d10*/  UIADD3 UR4, UPT, UPT, UR4, 0x4, URZ ;  /* 0x0000000404047890 */ /* 0x000fc8000fffe0ff */
[----:B--2---:R4:W-:Y:S08]  /*0d20*/  STG.E desc[UR24][R4.64], R7 ;  /* 0x0000000704007986 */ /* 0x0049f0000c101918 */
.L_x_3:
[----:B------:R-:W-:Y:S05]  /*0d30*/  @!P0 EXIT ;  /* 0x000000000000894d */ /* 0x000fea0003800000 */
[----:B--2-4-:R-:W2:Y:S01]  /*0d40*/  LDC.64 R8, c[0x0][0x380] ;  /* 0x0000e000ff087b82 */ /* 0x014ea20000000a00 */
[----:B------:R-:W-:Y:S02]  /*0d50*/  UIADD3 UR4, UPT, UPT, UR5, UR4, URZ ;  /* 0x0000000405047290 */ /* 0x000fe4000fffe0ff */
[----:B------:R-:W-:-:S04]  /*0d60*/  UIADD3 UR6, UPT, UPT, -UR6, URZ, URZ ;  /* 0x000000ff06067290 */ /* 0x000fc8000fffe1ff */
[----:B-1-3--:R-:W-:Y:S01]  /*0d70*/  IMAD R11, R0, UR4, R3 ;  /* 0x00000004000b7c24 */ /* 0x00afe2000f8e0203 */
[----:B------:R-:W1:Y:S07]  /*0d80*/  LDC.64 R6, c[0x0][0x388] ;  /* 0x0000e200ff067b82 */ /* 0x000e6e0000000a00 */
.L_x_4:
[----:B-1-3--:R-:W-:-:S06]  /*0d90*/  IMAD.WIDE.U32 R2, R11, 0x4, R6 ;  /* 0x000000040b027825 */ /* 0x00afcc00078e0006 */
[----:B------:R-:W3:Y:S01]  /*0da0*/  LDG.E R3, desc[UR24][R2.64] ;  /* 0x0000001802037981 */ /* 0x000ee2000c1e1900 */
[----:B--2---:R-:W-:Y:S01]  /*0db0*/  IMAD.WIDE.U32 R4, R11, 0x4, R8 ;  /* 0x000000040b047825 */ /* 0x004fe200078e0008 */
[----:B------:R-:W-:Y:S01]  /*0dc0*/  UIADD3 UR6, UPT, UPT, UR6, 0x1, URZ ;  /* 0x0000000106067890 */ /* 0x000fe2000fffe0ff */
[----:B------:R-:W-:-:S03]  /*0dd0*/  IADD3 R11, PT, PT, R0, R11, RZ ;  /* 0x0000000b000b7210 */ /* 0x000fc60007ffe0ff */
[----:B------:R-:W-:Y:S01]  /*0de0*/  UISETP.NE.AND UP0, UPT, UR6, URZ, UPT ;  /* 0x000000ff0600728c */ /* 0x000fe2000bf05270 */
[----:B---3--:R3:W-:Y:S08]  /*0df0*/  STG.E desc[UR24][R4.64], R3 ;  /* 0x0000000304007986 */ /* 0x0087f0000c101918 */
[----:B------:R-:W-:Y:S05]  /*0e00*/  BRA.U UP0, `(.L_x_4) ;  /* 0xfffffffd00e07547 */ /* 0x000fea000b83ffff */
[----:B------:R-:W-:Y:S05]  /*0e10*/  EXIT ;  /* 0x000000000000794d */ /* 0x000fea0003800000 */
.L_x_5:
[----:B------:R-:W-:-:S00]  /*0e20*/  BRA `(.L_x_5) ;  /* 0xfffffffc00fc7947 */ /* 0x000fc0000383ffff */
[----:B------:R-:W-:-:S00]  /*0e30*/  NOP ;  /* 0x0000000000007918 */ /* 0x000fc00000000000 */
        /* <DEDUP_REMOVED lines=12> */
.L_x_12:


//--------------------- .text._Z18non_coalesced_loadPfS_i --------------------------
	.section	.text._Z18non_coalesced_loadPfS_i,"ax",@progbits
	.align	128
        .global         _Z18non_coalesced_loadPfS_i
        .type           _Z18non_coalesced_loadPfS_i,@function
        .size           _Z18non_coalesced_loadPfS_i,(.L_x_13 - _Z18non_coalesced_loadPfS_i)
        .other          _Z18non_coalesced_loadPfS_i,@"STO_CUDA_ENTRY STV_DEFAULT"
_Z18non_coalesced_loadPfS_i:
.text._Z18non_coalesced_loadPfS_i:
[----:B------:R-:W-:Y:S08]  /*0000*/  LDC R1, c[0x0][0x37c] ;  /* 0x0000df00ff017b82 */ /* 0x000ff00000000800 */
[----:B------:R-:W0:Y:S02]  /*0010*/  LDC R0, c[0x0][0x390] ;  /* 0x0000e400ff007b82 */ /* 0x000e240000000800 */
[----:B0-----:R-:W-:-:S13]  /*0020*/  ISETP.NE.AND P0, PT, R0, RZ, PT ;  /* 0x000000ff0000720c */ /* 0x001fda0003f05270 */
[----:B------:R-:W-:Y:S05]  /*0030*/  @!P0 EXIT ;  /* 0x000000000000894d */ /* 0x000fea0003800000 */
[----:B------:R-:W0:Y:S01]  /*0040*/  S2R R2, SR_TID.X ;  /* 0x0000000000027919 */ /* 0x000e220000002100 */
[----:B------:R-:W0:Y:S01]  /*0050*/  S2UR UR4, SR_CTAID.X ;  /* 0x00000000000479c3 */ /* 0x000e220000002500 */
[C---:B------:R-:W-:Y:S02]  /*0060*/  ISETP.GE.U32.AND P1, PT, R0.reuse, 0x10, PT ;  /* 0x000000100000780c */ /* 0x040fe40003f26070 */
[----:B------:R-:W-:-:S04]  /*0070*/  LOP3.LUT R22, R0, 0xf, RZ, 0xc0, !PT ;  /* 0x0000000f00167812 */ /* 0x000fc800078ec0ff */
[----:B------:R-:W-:Y:S01]  /*0080*/  ISETP.NE.AND P0, PT, R22, RZ, PT ;  /* 0x000000ff1600720c */ /* 0x000fe20003f05270 */
[----:B------:R-:W0:Y:S02]  /*0090*/  LDC R3, c[0x0][0x360] ;  /* 0x0000d800ff037b82 */ /* 0x000e240000000800 */
[----:B0-----:R-:W-:Y:S01]  /*00a0*/  IMAD R3, R3, UR4, R2 ;  /* 0x0000000403037c24 */ /* 0x001fe2000f8e0202 */
[----:B------:R-:W0:Y:S01]  /*00b0*/  LDCU.64 UR4, c[0x0][0x358] ;  /* 0x00006b00ff0477ac */ /* 0x000e220008000a00 */
[----:B------:R-:W-:Y:S02]  /*00c0*/  HFMA2 R2, -RZ, RZ, 0, 0 ;  /* 0x00000000ff027431 */ /* 0x000fe400000001ff */
[----:B------:R-:W-:Y:S06]  /*00d0*/  @!P1 BRA `(.L_x_6) ;  /* 0x0000000400609947 */ /* 0x000fec0003800000 */
[----:B------:R-:W1:Y:S01]  /*00e0*/  LDC.64 R4, c[0x0][0x380] ;  /* 0x0000e000ff047b82 */ /* 0x000e620000000a00 */
[----:B------:R-:W-:Y:S01]  /*00f0*/  LOP3.LUT R2, R0, 0xfffffff0, RZ, 0xc0, !PT ;  /* 0xfffffff000027812 */ /* 0x000fe200078ec0ff */
[----:B------:R-:W-:-:S03]  /*0100*/  IMAD R9, R3, R0, 0x7 ;  /* 0x0000000703097424 */ /* 0x000fc600078e0200 */
[----:B------:R-:W-:-:S03]  /*0110*/  IADD3 R8, PT, PT, -R2, RZ, RZ ;  /* 0x000000ff02087210 */ /* 0x000fc60007ffe1ff */
[----:B------:R-:W2:Y:S04]  /*0120*/  LDC.64 R6, c[0x0][0x388] ;  /* 0x0000e200ff067b82 */ /* 0x000ea80000000a00 */
.L_x_7:
[----:B---3--:R-:W-:-:S05]  /*0130*/  IADD3 R13, PT, PT, R9, -0x7, RZ ;  /* 0xfffffff9090d7810 */ /* 0x008fca0007ffe0ff */
[----:B--2---:R-:W-:-:S05]  /*0140*/  IMAD.WIDE.U32 R10, R13, 0x4, R6 ;  /* 0x000000040d0a7825 */ /* 0x004fca00078e0006 */
[----:B0-----:R-:W2:Y:S01]  /*0150*/  LDG.E R23, desc[UR4][R10.64] ;  /* 0x000000040a177981 */ /* 0x001ea2000c1e1900 */
[----:B------:R-:W-:Y:S01]  /*0160*/  IADD3 R17, PT, PT, R9, -0x6, RZ ;  /* 0xfffffffa09117810 */ /* 0x000fe20007ffe0ff */
[----:B-1----:R-:W-:-:S04]  /*0170*/  IMAD.WIDE.U32 R12, R13, 0x4, R4 ;  /* 0x000000040d0c7825 */ /* 0x002fc800078e0004 */
[----:B------:R-:W-:Y:S01]  /*0180*/  IMAD.WIDE.U32 R14, R17, 0x4, R6 ;  /* 0x00000004110e7825 */ /* 0x000fe200078e0006 */
[----:B------:R-:W-:Y:S01]  /*0190*/  IADD3 R21, PT, PT, R9, -0x5, RZ ;  /* 0xfffffffb09157810 */ /* 0x000fe20007ffe0ff */
[----:B--2---:R0:W-:Y:S04]  /*01a0*/  STG.E desc[UR4][R12.64], R23 ;  /* 0x000000170c007986 */ /* 0x0041e8000c101904 */
[----:B------:R-:W2:Y:S01]  /*01b0*/  LDG.E R25, desc[UR4][R14.64] ;  /* 0x000000040e197981 */ /* 0x000ea2000c1e1900 */
[----:B------:R-:W-:-:S04]  /*01c0*/  IMAD.WIDE.U32 R16, R17, 0x4, R4 ;  /* 0x0000000411107825 */ /* 0x000fc800078e0004 */
        /* <DEDUP_REMOVED lines=8> */
[----:B0-----:R-:W3:Y:S01]  /*0250*/  LDG.E R23, desc[UR4][R20.64] ;  /* 0x0000000414177981 */ /* 0x001ee2000c1e1900 */
[----:B------:R-:W-:-:S04]  /*0260*/  IMAD.WIDE.U32 R12, R29, 0x4, R4 ;  /* 0x000000041d0c7825 */ /* 0x000fc800078e0004 */
[C---:B------:R-:W-:Y:S01]  /*0270*/  IMAD.WIDE.U32 R14, R24.reuse, 0x4, R6 ;  /* 0x00000004180e7825 */ /* 0x040fe200078e0006 */
[----:B------:R-:W-:Y:S01]  /*0280*/  IADD3 R29, PT, PT, R9, -0x2, RZ ;  /* 0xfffffffe091d7810 */ /* 0x000fe20007ffe0ff */
[----:B---3--:R0:W-:Y:S04]  /*0290*/  STG.E desc[UR4][R12.64], R23 ;  /* 0x000000170c007986 */ /* 0x0081e8000c101904 */
[----:B-1----:R-:W3:Y:S01]  /*02a0*/  LDG.E R25, desc[UR4][R14.64] ;  /* 0x000000040e197981 */ /* 0x002ee2000c1e1900 */
[----:B------:R-:W-:-:S04]  /*02b0*/  IMAD.WIDE.U32 R16, R24, 0x4, R4 ;  /* 0x0000000418107825 */ /* 0x000fc800078e0004 */
[----:B------:R-:W-:Y:S01]  /*02c0*/  IMAD.WIDE.U32 R18, R29, 0x4, R6 ;  /* 0x000000041d127825 */ /* 0x000fe200078e0006 */
[----:B------:R-:W-:Y:S01]  /*02d0*/  IADD3 R24, PT, PT, R9, -0x1, RZ ;  /* 0xffffffff09187810 */ /* 0x000fe20007ffe0ff */
[----:B---3--:R1:W-:Y:S04]  /*02e0*/  STG.E desc[UR4][R16.64], R25 ;  /* 0x0000001910007986 */ /* 0x0083e8000c101904 */
[----:B--2---:R-:W2:Y:S01]  /*02f0*/  LDG.E R27, desc[UR4][R18.64] ;  /* 0x00000004121b7981 */ /* 0x004ea2000c1e1900 */
[----:B------:R-:W-:-:S04]  /*0300*/  IMAD.WIDE.U32 R10, R29, 0x4, R4 ;  /* 0x000000041d0a7825 */ /* 0x000fc800078e0004 */
[C---:B------:R-:W-:Y:S01]  /*0310*/  IMAD.WIDE.U32 R20, R24.reuse, 0x4, R6 ;  /* 0x0000000418147825 */ /* 0x040fe200078e0006 */
[----:B--2---:R2:W-:Y:S04]  /*0320*/  STG.E desc[UR4][R10.64], R27 ;  /* 0x0000001b0a007986 */ /* 0x0045e8000c101904 */
[----:B0-----:R-:W3:Y:S01]  /*0330*/  LDG.E R23, desc[UR4][R20.64] ;  /* 0x0000000414177981 */ /* 0x001ee2000c1e1900 */
[----:B------:R-:W-:-:S04]  /*0340*/  IMAD.WIDE.U32 R12, R24, 0x4, R4 ;  /* 0x00000004180c7825 */ /* 0x000fc800078e0004 */
[C---:B------:R-:W-:Y:S01]  /*0350*/  IMAD.WIDE.U32 R14, R9.reuse, 0x4, R6 ;  /* 0x00000004090e7825 */ /* 0x040fe200078e0006 */
[C---:B-1----:R-:W-:Y:S01]  /*0360*/  IADD3 R25, PT, PT, R9.reuse, 0x1, RZ ;  /* 0x0000000109197810 */ /* 0x042fe20007ffe0ff */
[----:B---3--:R0:W-:Y:S04]  /*0370*/  STG.E desc[UR4][R12.64], R23 ;  /* 0x000000170c007986 */ /* 0x0081e8000c101904 */
[----:B------:R-:W3:Y:S01]  /*0380*/  LDG.E R29, desc[UR4][R14.64] ;  /* 0x000000040e1d7981 */ /* 0x000ee2000c1e1900 */
[----:B------:R-:W-:-:S04]  /*0390*/  IMAD.WIDE.U32 R16, R9, 0x4, R4 ;  /* 0x0000000409107825 */ /* 0x000fc800078e0004 */
[----:B------:R-:W-:Y:S01]  /*03a0*/  IMAD.WIDE.U32 R18, R25, 0x4, R6 ;  /* 0x0000000419127825 */ /* 0x000fe200078e0006 */
[----:B--2---:R-:W-:Y:S01]  /*03b0*/  IADD3 R27, PT, PT, R9, 0x2, RZ ;  /* 0x00000002091b7810 */ /* 0x004fe20007ffe0ff */
[----:B---3--:R1:W-:Y:S04]  /*03c0*/  STG.E desc[UR4][R16.64], R29 ;  /* 0x0000001d10007986 */ /* 0x0083e8000c101904 */
[----:B------:R-:W2:Y:S01]  /*03d0*/  LDG.E R24, desc[UR4][R18.64] ;  /* 0x0000000412187981 */ /* 0x000ea2000c1e1900 */
[----:B------:R-:W-:-:S04]  /*03e0*/  IMAD.WIDE.U32 R10, R25, 0x4, R4 ;  /* 0x00000004190a7825 */ /* 0x000fc800078e0004 */
[----:B------:R-:W-:Y:S01]  /*03f0*/  IMAD.WIDE.U32 R20, R27, 0x4, R6 ;  /* 0x000000041b147825 */ /* 0x000fe200078e0006 */
[----:B------:R-:W-:Y:S01]  /*0400*/  IADD3 R25, PT, PT, R9, 0x3, RZ ;  /* 0x0000000309197810 */ /* 0x000fe20007ffe0ff */
[----:B--2---:R2:W-:Y:S04]  /*0410*/  STG.E desc[UR4][R10.64], R24 ;  /* 0x000000180a007986 */ /* 0x0045e8000c101904 */
[----:B0-----:R-:W3:Y:S01]  /*0420*/  LDG.E R23, desc[UR4][R20.64] ;  /* 0x0000000414177981 */ /* 0x001ee2000c1e1900 */
[----:B------:R-:W-:-:S04]  /*0430*/  IMAD.WIDE.U32 R12, R27, 0x4, R4 ;  /* 0x000000041b0c7825 */ /* 0x000fc800078e0004 */
[----:B------:R-:W-:Y:S01]  /*0440*/  IMAD.WIDE.U32 R14, R25, 0x4, R6 ;  /* 0x00000004190e7825 */ /* 0x000fe200078e0006 */
[----:B-1----:R-:W-:Y:S01]  /*0450*/  IADD3 R29, PT, PT, R9, 0x4, RZ ;  /* 0x00000004091d7810 */ /* 0x002fe20007ffe0ff */
        /* <DEDUP_REMOVED lines=8> */
[C---:B------:R-:W-:Y:S01]  /*04e0*/  IMAD.WIDE.U32 R20, R24.reuse, 0x4, R6 ;  /* 0x0000000418147825 */ /* 0x040fe200078e0006 */
[----:B0-----:R-:W-:Y:S01]  /*04f0*/  IADD3 R23, PT, PT, R9, 0x6, RZ ;  /* 0x0000000609177810 */ /* 0x001fe20007ffe0ff */
[----:B--2---:R0:W-:Y:S04]  /*0500*/  STG.E desc[UR4][R10.64], R25 ;  /* 0x000000190a007986 */ /* 0x0041e8000c101904 */
[----:B------:R-:W2:Y:S01]  /*0510*/  LDG.E R29, desc[UR4][R20.64] ;  /* 0x00000004141d7981 */ /* 0x000ea2000c1e1900 */
[----:B------:R-:W-:-:S04]  /*0520*/  IMAD.WIDE.U32 R12, R24, 0x4, R4 ;  /* 0x00000004180c7825 */ /* 0x000fc800078e0004 */
[----:B------:R-:W-:Y:S01]  /*0530*/  IMAD.WIDE.U32 R14, R23, 0x4, R6 ;  /* 0x00000004170e7825 */ /* 0x000fe200078e0006 */
[----:B-1----:R-:W-:Y:S01]  /*0540*/  IADD3 R27, PT, PT, R9, 0x7, RZ ;  /* 0x00000007091b7810 */ /* 0x002fe20007ffe0ff */
[----:B--2---:R1:W-:Y:S04]  /*0550*/  STG.E desc[UR4][R12.64], R29 ;  /* 0x0000001d0c007986 */ /* 0x0043e8000c101904 */
[----:B------:R-:W2:Y:S01]  /*0560*/  LDG.E R15, desc[UR4][R14.64] ;  /* 0x000000040e0f7981 */ /* 0x000ea2000c1e1900 */
[----:B------:R-:W-:-:S04]  /*0570*/  IMAD.WIDE.U32 R16, R23, 0x4, R4 ;  /* 0x0000000417107825 */ /* 0x000fc800078e0004 */
[----:B------:R-:W-:Y:S01]  /*0580*/  IMAD.WIDE.U32 R18, R27, 0x4, R6 ;  /* 0x000000041b127825 */ /* 0x000fe200078e0006 */
[----:B------:R-:W-:Y:S01]  /*0590*/  IADD3 R23, PT, PT, R9, 0x8, RZ ;  /* 0x0000000809177810 */ /* 0x000fe20007ffe0ff */
[----:B--2---:R3:W-:Y:S04]  /*05a0*/  STG.E desc[UR4][R16.64], R15 ;  /* 0x0000000f10007986 */ /* 0x0047e8000c101904 */
[----:B------:R-:W2:Y:S01]  /*05b0*/  LDG.E R19, desc[UR4][R18.64] ;  /* 0x0000000412137981 */ /* 0x000ea2000c1e1900 */
[----:B0-----:R-:W-:-:S04]  /*05c0*/  IMAD.WIDE.U32 R10, R27, 0x4, R4 ;  /* 0x000000041b0a7825 */ /* 0x001fc800078e0004 */
[----:B------:R-:W-:Y:S01]  /*05d0*/  IMAD.WIDE.U32 R20, R23, 0x4, R6 ;  /* 0x0000000417147825 */ /* 0x000fe200078e0006 */
[----:B------:R-:W-:-:S04]  /*05e0*/  IADD3 R8, PT, PT, R8, 0x10, RZ ;  /* 0x0000001008087810 */ /* 0x000fc80007ffe0ff */
[----:B------:R-:W-:Y:S01]  /*05f0*/  ISETP.NE.AND P1, PT, R8, RZ, PT ;  /* 0x000000ff0800720c */ /* 0x000fe20003f25270 */
[----:B--2---:R3:W-:Y:S04]  /*0600*/  STG.E desc[UR4][R10.64], R19 ;  /* 0x000000130a007986 */ /* 0x0047e8000c101904 */
[----:B------:R-:W2:Y:S01]  /*0610*/  LDG.E R21, desc[UR4][R20.64] ;  /* 0x0000000414157981 */ /* 0x000ea2000c1e1900 */
[----:B-1----:R-:W-:Y:S01]  /*0620*/  IMAD.WIDE.U32 R12, R23, 0x4, R4 ;  /* 0x00000004170c7825 */ /* 0x002fe200078e0004 */
[----:B------:R-:W-:-:S04]  /*0630*/  IADD3 R9, PT, PT, R9, 0x10, RZ ;  /* 0x0000001009097810 */ /* 0x000fc80007ffe0ff */
[----:B--2---:R3:W-:Y:S02]  /*0640*/  STG.E desc[UR4][R12.64], R21 ;  /* 0x000000150c007986 */ /* 0x0047e4000c101904 */
[----:B------:R-:W-:Y:S05]  /*0650*/  @P1 BRA `(.L_x_7) ;  /* 0xfffffff800b41947 */ /* 0x000fea000383ffff */
.L_x_6:
[----:B0-----:R-:W-:Y:S05]  /*0660*/  @!P0 EXIT ;  /* 0x000000000000894d */ /* 0x001fea0003800000 */
[----:B------:R-:W-:Y:S02]  /*0670*/  ISETP.GE.U32.AND P0, PT, R22, 0x8, PT ;  /* 0x000000081600780c */ /* 0x000fe40003f06070 */
[----:B------:R-:W-:-:S04]  /*0680*/  LOP3.LUT R8, R0, 0x7, RZ, 0xc0, !PT ;  /* 0x0000000700087812 */ /* 0x000fc800078ec0ff */
[----:B------:R-:W-:-:S07]  /*0690*/  ISETP.NE.AND P1, PT, R8, RZ, PT ;  /* 0x000000ff0800720c */ /* 0x000fce0003f25270 */
[----:B------:R-:W-:Y:S06]  /*06a0*/  @!P0 BRA `(.L_x_8) ;  /* 0x0000000000ac8947 */ /* 0x000fec0003800000 */
[----:B------:R-:W3:Y:S01]  /*06b0*/  LDC.64 R4, c[0x0][0x388] ;  /* 0x0000e200ff047b82 */ /* 0x000ee20000000a00 */
[----:B------:R-:W-:-:S07]  /*06c0*/  IMAD R9, R3, R0, R2 ;  /* 0x0000000003097224 */ /* 0x000fce00078e0202 */
[----:B------:R-:W0:Y:S01]  /*06d0*/  LDC.64 R6, c[0x0][0x380] ;  /* 0x0000e000ff067b82 */ /* 0x000e220000000a00 */
[----:B---3--:R-:W-:-:S05]  /*06e0*/  IMAD.WIDE.U32 R10, R9, 0x4, R4 ;  /* 0x00000004090a7825 */ /* 0x008fca00078e0004 */
[----:B------:R-:W2:Y:S01]  /*06f0*/  LDG.E R23, desc[UR4][R10.64] ;  /* 0x000000040a177981 */ /* 0x000ea2000c1e1900 */
[C---:B------:R-:W-:Y:S01]  /*0700*/  IADD3 R17, PT, PT, R9.reuse, 0x1, RZ ;  /* 0x0000000109117810 */ /* 0x040fe20007ffe0ff */
[----:B0-----:R-:W-:-:S04]  /*0710*/  IMAD.WIDE.U32 R12, R9, 0x4, R6 ;  /* 0x00000004090c7825 */ /* 0x001fc800078e0006 */
[----:B------:R-:W-:Y:S01]  /*0720*/  IMAD.WIDE.U32 R14, R17, 0x4, R4 ;  /* 0x00000004110e7825 */ /* 0x000fe200078e0004 */
[----:B------:R-:W-:Y:S01]  /*0730*/  IADD3 R21, PT, PT, R9, 0x2, RZ ;  /* 0x0000000209157810 */ /* 0x000fe20007ffe0ff */
[----:B--2---:R0:W-:Y:S04]  /*0740*/  STG.E desc[UR4][R12.64], R23 ;  /* 0x000000170c007986 */ /* 0x0041e8000c101904 */
[----:B------:R-:W2:Y:S01]  /*0750*/  LDG.E R25, desc[UR4][R14.64] ;  /* 0x000000040e197981 */ /* 0x000ea2000c1e1900 */
[----:B------:R-:W-:-:S04]  /*0760*/  IMAD.WIDE.U32 R16, R17, 0x4, R6 ;  /* 0x0000000411107825 */ /* 0x000fc800078e0006 */
        /* <DEDUP_REMOVED lines=8> */
[----:B0-----:R-:W3:Y:S01]  /*07f0*/  LDG.E R23, desc[UR4][R20.64] ;  /* 0x0000000414177981 */ /* 0x001ee2000c1e1900 */
[----:B------:R-:W-:-:S04]  /*0800*/  IMAD.WIDE.U32 R12, R29, 0x4, R6 ;  /* 0x000000041d0c7825 */ /* 0x000fc800078e0006 */
[C---:B------:R-:W-:Y:S01]  /*0810*/  IMAD.WIDE.U32 R14, R22.reuse, 0x4, R4 ;  /* 0x00000004160e7825 */ /* 0x040fe200078e0004 */
        /* <DEDUP_REMOVED lines=12> */
[----:B------:R-:W2:Y:S01]  /*08e0*/  LDG.E R21, desc[UR4][R20.64] ;  /* 0x0000000414157981 */ /* 0x000ea2000c1e1900 */
[----:B0-----:R-:W-:-:S04]  /*08f0*/  IMAD.WIDE.U32 R12, R27, 0x4, R6 ;  /* 0x000000041b0c7825 */ /* 0x001fc800078e0006 */
[C---:B------:R-:W-:Y:S01]  /*0900*/  IMAD.WIDE.U32 R4, R9.reuse, 0x4, R4 ;  /* 0x0000000409047825 */ /* 0x040fe200078e0004 */
[----:B--2---:R1:W-:Y:S05]  /*0910*/  STG.E desc[UR4][R12.64], R21 ;  /* 0x000000150c007986 */ /* 0x0043ea000c101904 */
[----:B------:R-:W2:Y:S01]  /*0920*/  LDG.E R5, desc[UR4][R4.64] ;  /* 0x0000000404057981 */ /* 0x000ea2000c1e1900 */
[----:B------:R-:W-:Y:S01]  /*0930*/  IMAD.WIDE.U32 R6, R9, 0x4, R6 ;  /* 0x0000000409067825 */ /* 0x000fe200078e0006 */
[----:B------:R-:W-:-:S04]  /*0940*/  IADD3 R2, PT, PT, R2, 0x8, RZ ;  /* 0x0000000802027810 */ /* 0x000fc80007ffe0ff */
[----:B--2---:R1:W-:Y:S03]  /*0950*/  STG.E desc[UR4][R6.64], R5 ;  /* 0x0000000506007986 */ /* 0x0043e6000c101904 */
.L_x_8:
[----:B------:R-:W-:Y:S05]  /*0960*/  @!P1 EXIT ;  /* 0x000000000000994d */ /* 0x000fea0003800000 */
[----:B------:R-:W-:Y:S02]  /*0970*/  ISETP.GE.U32.AND P0, PT, R8, 0x4, PT ;  /* 0x000000040800780c */ /* 0x000fe40003f06070 */
[----:B------:R-:W-:-:S04]  /*0980*/  LOP3.LUT R4, R0, 0x3, RZ, 0xc0, !PT ;  /* 0x0000000300047812 */ /* 0x000fc800078ec0ff */
[----:B------:R-:W-:-:S07]  /*0990*/  ISETP.NE.AND P1, PT, R4, RZ, PT ;  /* 0x000000ff0400720c */ /* 0x000fce0003f25270 */
[----:B------:R-:W-:Y:S06]  /*09a0*/  @!P0 BRA `(.L_x_9) ;  /* 0x00000000005c8947 */ /* 0x000fec0003800000 */
[----:B------:R-:W0:Y:S01]  /*09b0*/  LDC.64 R8, c[0x0][0x388] ;  /* 0x0000e200ff087b82 */ /* 0x000e220000000a00 */
[----:B-1-3--:R-:W-:-:S07]  /*09c0*/  IMAD R21, R3, R0, R2 ;  /* 0x0000000003157224 */ /* 0x00afce00078e0202 */
[----:B------:R-:W1:Y:S01]  /*09d0*/  LDC.64 R6, c[0x0][0x380] ;  /* 0x0000e000ff067b82 */ /* 0x000e620000000a00 */
[----:B0-----:R-:W-:-:S05]  /*09e0*/  IMAD.WIDE.U32 R10, R21, 0x4, R8 ;  /* 0x00000004150a7825 */ /* 0x001fca00078e0008 */
[----:B------:R-:W2:Y:S01]  /*09f0*/  LDG.E R5, desc[UR4][R10.64] ;  /* 0x000000040a057981 */ /* 0x000ea2000c1e1900 */
[C---:B------:R-:W-:Y:S01]  /*0a00*/  IADD3 R17, PT, PT, R21.reuse, 0x1, RZ ;  /* 0x0000000115117810 */ /* 0x040fe20007ffe0ff */
[----:B-1----:R-:W-:-:S04]  /*0a10*/  IMAD.WIDE.U32 R12, R21, 0x4, R6 ;  /* 0x00000004150c7825 */ /* 0x002fc800078e0006 */
        /* <DEDUP_REMOVED lines=10> */
[C---:B------:R-:W-:Y:S01]  /*0ac0*/  IMAD.WIDE.U32 R8, R21.reuse, 0x4, R8 ;  /* 0x0000000415087825 */ /* 0x040fe200078e0008 */
[----:B--2---:R0:W-:Y:S05]  /*0ad0*/  STG.E desc[UR4][R10.64], R19 ;  /* 0x000000130a007986 */ /* 0x0041ea000c101904 */
[----:B------:R-:W2:Y:S01]  /*0ae0*/  LDG.E R9, desc[UR4][R8.64] ;  /* 0x0000000408097981 */ /* 0x000ea2000c1e1900 */
[----:B------:R-:W-:Y:S01]  /*0af0*/  IMAD.WIDE.U32 R6, R21, 0x4, R6 ;  /* 0x0000000415067825 */ /* 0x000fe200078e0006 */
[----:B------:R-:W-:-:S04]  /*0b00*/  IADD3 R2, PT, PT, R2, 0x4, RZ ;  /* 0x0000000402027810 */ /* 0x000fc80007ffe0ff */
[----:B--2---:R0:W-:Y:S03]  /*0b10*/  STG.E desc[UR4][R6.64], R9 ;  /* 0x0000000906007986 */ /* 0x0041e6000c101904 */
.L_x_9:
[----:B------:R-:W-:Y:S05]  /*0b20*/  @!P1 EXIT ;  /* 0x000000000000994d */ /* 0x000fea0003800000 */
[----:B0-----:R-:W0:Y:S01]  /*0b30*/  LDC.64 R8, c[0x0][0x380] ;  /* 0x0000e000ff087b82 */ /* 0x001e220000000a00 */
[----:B-1-3--:R-:W-:Y:S01]  /*0b40*/  IMAD R11, R3, R0, R2 ;  /* 0x00000000030b7224 */ /* 0x00afe200078e0202 */
[----:B------:R-:W-:-:S06]  /*0b50*/  IADD3 R0, PT, PT, -R4, RZ, RZ ;  /* 0x000000ff04007210 */ /* 0x000fcc0007ffe1ff */
[----:B------:R-:W1:Y:S02]  /*0b60*/  LDC.64 R6, c[0x0][0x388] ;  /* 0x0000e200ff067b82 */ /* 0x000e640000000a00 */
.L_x_10:
[----:B-12---:R-:W-:-:S06]  /*0b70*/  IMAD.WIDE.U32 R2, R11, 0x4, R6 ;  /* 0x000000040b027825 */ /* 0x006fcc00078e0006 */
[----:B------:R-:W2:Y:S01]  /*0b80*/  LDG.E R3, desc[UR4][R2.64] ;  /* 0x0000000402037981 */ /* 0x000ea2000c1e1900 */
[----:B------:R-:W-:Y:S01]  /*0b90*/  IADD3 R0, PT, PT, R0, 0x1, RZ ;  /* 0x0000000100007810 */ /* 0x000fe20007ffe0ff */
[C---:B0-----:R-:W-:Y:S01]  /*0ba0*/  IMAD.WIDE.U32 R4, R11.reuse, 0x4, R8 ;  /* 0x000000040b047825 */ /* 0x041fe200078e0008 */
[----:B------:R-:W-:Y:S02]  /*0bb0*/  IADD3 R11, PT, PT, R11, 0x1, RZ ;  /* 0x000000010b0b7810 */ /* 0x000fe40007ffe0ff */
[----:B------:R-:W-:Y:S02]  /*0bc0*/  ISETP.NE.AND P0, PT, R0, RZ, PT ;  /* 0x000000ff0000720c */ /* 0x000fe40003f05270 */
[----:B--2---:R2:W-:Y:S11]  /*0bd0*/  STG.E desc[UR4][R4.64], R3 ;  /* 0x0000000304007986 */ /* 0x0045f6000c101904 */
[----:B------:R-:W-:Y:S05]  /*0be0*/  @P0 BRA `(.L_x_10) ;  /* 0xfffffffc00e00947 */ /* 0x000fea000383ffff */
[----:B------:R-:W-:Y:S05]  /*0bf0*/  EXIT ;  /* 0x000000000000794d */ /* 0x000fea0003800000 */
.L_x_11:
        /* <DEDUP_REMOVED lines=16> */
.L_x_13:


//--------------------- .nv.shared.reserved.0     --------------------------
	.section	.nv.shared.reserved.0,"aw",@nobits
	.weak		__nv_reservedSMEM_offset_0_alias
	.size		__nv_reservedSMEM_offset_0_alias, 0, 64
	.other		__nv_reservedSMEM_offset_0_alias,@"STO_CUDA_RESERVED_SHARED STV_DEFAULT"
__nv_reservedSMEM_offset_0_alias:
	.zero		0
	.zero		64


//--------------------- .nv.constant0._Z14coalesced_loadPfS_i --------------------------
	.section	.nv.constant0._Z14coalesced_loadPfS_i,"a",@progbits
	.sectionflags	@""
	.align	4
.nv.constant0._Z14coalesced_loadPfS_i:
	.zero		916


//--------------------- .nv.constant0._Z18non_coalesced_loadPfS_i --------------------------
	.section	.nv.constant0._Z18non_coalesced_loadPfS_i,"a",@progbits
	.sectionflags	@""
	.align	4
.nv.constant0._Z18non_coalesced_loadPfS_i:
	.zero		916


//--------------------- SYMBOLS --------------------------

	.type		.nv.reservedSmem.offset0,@object
	.size		.nv.reservedSmem.offset0,0x4
